// auto-generated by cutlass_sweep.epilogue — config: {"arch": "sm_90", "cluster_m": 2, "cluster_n": 1, "dtype": "bf16", "fusion": "silu", "tile_k": 64, "tile_m": 128, "tile_n": 64}
#include "cutlass/cutlass.h"
#include "cutlass/gemm/collective/collective_builder.hpp"
#include "cutlass/gemm/device/gemm_universal_adapter.h"
#include "cutlass/gemm/kernel/gemm_universal.hpp"
#include "cutlass/epilogue/collective/collective_builder.hpp"
#include "cutlass/epilogue/fusion/operations.hpp"
#include "cutlass/epilogue/thread/activation.h"

using Elem = cutlass::bfloat16_t;
using Acc  = float;
using TileShape    = cute::Shape<cute::_128, cute::_64, cute::_64>;
using ClusterShape = cute::Shape<cute::_2, cute::_1, cute::_1>;
using FusionOp     = cutlass::epilogue::fusion::LinCombEltAct<cutlass::epilogue::thread::SiLu, Elem, Acc>;

using CollectiveEpilogue = typename cutlass::epilogue::collective::CollectiveBuilder<
    cutlass::arch::Sm90, cutlass::arch::OpClassTensorOp,
    TileShape, ClusterShape,
    cutlass::epilogue::collective::EpilogueTileAuto,
    Acc, Acc,
    Elem, cutlass::layout::RowMajor, 128 / cutlass::sizeof_bits<Elem>::value,
    Elem, cutlass::layout::RowMajor, 128 / cutlass::sizeof_bits<Elem>::value,
    cutlass::epilogue::TmaWarpSpecializedCooperative,
    FusionOp
  >::CollectiveOp;

using CollectiveMainloop = typename cutlass::gemm::collective::CollectiveBuilder<
    cutlass::arch::Sm90, cutlass::arch::OpClassTensorOp,
    Elem, cutlass::layout::RowMajor, 128 / cutlass::sizeof_bits<Elem>::value,
    Elem, cutlass::layout::ColumnMajor, 128 / cutlass::sizeof_bits<Elem>::value,
    Acc,
    TileShape, ClusterShape,
    cutlass::gemm::collective::StageCountAutoCarveout<
        static_cast<int>(sizeof(typename CollectiveEpilogue::SharedStorage))>,
    cutlass::gemm::KernelTmaWarpSpecializedCooperative
  >::CollectiveOp;

using GemmKernel = cutlass::gemm::kernel::GemmUniversal<
    cute::Shape<int,int,int,int>, CollectiveMainloop, CollectiveEpilogue>;
using Gemm = cutlass::gemm::device::GemmUniversalAdapter<GemmKernel>;

auto* _anchor = &cutlass::device_kernel<GemmKernel>;


// ===== COMPILED SASS (sm_90a) =====

	.target	sm_90a

	.elftype	@"ET_EXEC"


//--------------------- .note.nv.tkinfo           --------------------------
	.section	.note.nv.tkinfo,"",@"SHT_NOTE"
	.sectionflags	@"SHF_NOTE_NV_TKINFO"
	.tkinfo
        /*0018*/ 	.word	0x00000002
        /*0030*/ 	.string	""
        /*0030*/ 	.string	"ptxas"
        /*0030*/ 	.string	"Cuda compilation tools, release 13.0, V13.0.88"
        /*0030*/ 	.string	"Build cuda_13.0.r13.0/compiler.36424714_0"
        /*0030*/ 	.string	"-arch sm_90a -m 64 "



//--------------------- .note.nv.cuinfo           --------------------------
	.section	.note.nv.cuinfo,"",@"SHT_NOTE"
	.sectionflags	@"SHF_NOTE_NV_CUINFO"
        /*0018*/ 	.short	0x0002
        /*001a*/ 	.short	0x005a
        /*001c*/ 	.short	0x0082
	.zero		2


//--------------------- .nv.info                  --------------------------
	.section	.nv.info,"",@"SHT_CUDA_INFO"
	.align	4


	//----- nvinfo : EIATTR_REGCOUNT
	.align		4
        /*0000*/ 	.byte	0x04, 0x2f
        /*0002*/ 	.short	(.L_18 - .L_17)
	.align		4
.L_17:
        /*0004*/ 	.word	index@(_ZN7cutlass13device_kernelINS_4gemm6kernel13GemmUniversalIN4cute5tupleIJiiiiEEENS1_10collective13CollectiveMmaINS1_34MainloopSm90TmaGmmaWarpSpecializedILi8ENS5_IJNS4_1CILi2EEENSA_ILi1EEESC_EEENS1_35KernelTmaWarpSpecializedCooperativeEEENS5_IJNSA_ILi128EEENSA_ILi64EEESH_EEENS_10bfloat16_tENS5_IJlSC_lEEESJ_SK_NS4_8TiledMMAINS4_8MMA_AtomIJNS4_4SM904GMMA27MMA_64x64x16_F32BF16BF16_SSILNSO_5MajorE0ELSQ_0ELNSO_7ScaleInE1ELSR_1EEEEEENS4_6LayoutISD_NS5_IJSC_NSA_ILi0EEESV_EEEEENS5_IJNS4_10UnderscoreESY_SY_EEEEENS4_13SM90_TMA_LOADENS4_14ComposedLayoutINS4_7SwizzleILi3ELi4ELi3EEENS4_18smem_ptr_flag_bitsILi16EEENSU_INS5_IJNSA_ILi8EEESH_EEENS5_IJSH_SC_EEEEEEEvNS4_8identityENS4_23SM90_TMA_LOAD_MULTICASTES1B_vS1C_EENS_8epilogue10collective18CollectiveEpilogueINS1F_22Sm90TmaWarpSpecializedILi3ELi2ELi16ELb1ELb0EEEJSI_NS5_IJSG_NSA_ILi32EEEEEESJ_SK_SJ_SK_NS1F_6fusion15FusionCallbacksIS1J_NS1M_13LinCombEltActINS1F_6thread4SiLuESJ_fSJ_fLNS_15FloatRoundStyleE2EEESI_S1L_JEEES11_NS12_INS13_ILi2ELi4ELi3EEES16_NSU_INS5_IJS17_S1K_EEENS5_IJS1K_SC_EEEEEEENS4_17SM75_U32x4_LDSM_NENS4_14SM90_TMA_STOREES1Y_NS4_17SM90_U32x4_STSM_NENS4_9Copy_AtomIJS21_NS_6half_tEEEEvEEEvvEEEEvNT_6ParamsE)
        /*0008*/ 	.word	0x000000a8


	//----- nvinfo : EIATTR_FRAME_SIZE
	.align		4
.L_18:
        /*000c*/ 	.byte	0x04, 0x11
        /*000e*/ 	.short	(.L_20 - .L_19)
	.align		4
.L_19:
        /*0010*/ 	.word	index@($__internal_0_$__cuda_sm20_rcp_rn_f32_slowpath)
        /*0014*/ 	.word	0x00000000


	//----- nvinfo : EIATTR_FRAME_SIZE
	.align		4
.L_20:
        /*0018*/ 	.byte	0x04, 0x11
        /*001a*/ 	.short	(.L_22 - .L_21)
	.align		4
.L_21:
        /*001c*/ 	.word	index@(_ZN7cutlass13device_kernelINS_4gemm6kernel13GemmUniversalIN4cute5tupleIJiiiiEEENS1_10collective13CollectiveMmaINS1_34MainloopSm90TmaGmmaWarpSpecializedILi8ENS5_IJNS4_1CILi2EEENSA_ILi1EEESC_EEENS1_35KernelTmaWarpSpecializedCooperativeEEENS5_IJNSA_ILi128EEENSA_ILi64EEESH_EEENS_10bfloat16_tENS5_IJlSC_lEEESJ_SK_NS4_8TiledMMAINS4_8MMA_AtomIJNS4_4SM904GMMA27MMA_64x64x16_F32BF16BF16_SSILNSO_5MajorE0ELSQ_0ELNSO_7ScaleInE1ELSR_1EEEEEENS4_6LayoutISD_NS5_IJSC_NSA_ILi0EEESV_EEEEENS5_IJNS4_10UnderscoreESY_SY_EEEEENS4_13SM90_TMA_LOADENS4_14ComposedLayoutINS4_7SwizzleILi3ELi4ELi3EEENS4_18smem_ptr_flag_bitsILi16EEENSU_INS5_IJNSA_ILi8EEESH_EEENS5_IJSH_SC_EEEEEEEvNS4_8identityENS4_23SM90_TMA_LOAD_MULTICASTES1B_vS1C_EENS_8epilogue10collective18CollectiveEpilogueINS1F_22Sm90TmaWarpSpecializedILi3ELi2ELi16ELb1ELb0EEEJSI_NS5_IJSG_NSA_ILi32EEEEEESJ_SK_SJ_SK_NS1F_6fusion15FusionCallbacksIS1J_NS1M_13LinCombEltActINS1F_6thread4SiLuESJ_fSJ_fLNS_15FloatRoundStyleE2EEESI_S1L_JEEES11_NS12_INS13_ILi2ELi4ELi3EEES16_NSU_INS5_IJS17_S1K_EEENS5_IJS1K_SC_EEEEEEENS4_17SM75_U32x4_LDSM_NENS4_14SM90_TMA_STOREES1Y_NS4_17SM90_U32x4_STSM_NENS4_9Copy_AtomIJS21_NS_6half_tEEEEvEEEvvEEEEvNT_6ParamsE)
        /*0020*/ 	.word	0x00000000


	//----- nvinfo : EIATTR_MIN_STACK_SIZE
	.align		4
.L_22:
        /*0024*/ 	.byte	0x04, 0x12
        /*0026*/ 	.short	(.L_24 - .L_23)
	.align		4
.L_23:
        /*0028*/ 	.word	index@(_ZN7cutlass13device_kernelINS_4gemm6kernel13GemmUniversalIN4cute5tupleIJiiiiEEENS1_10collective13CollectiveMmaINS1_34MainloopSm90TmaGmmaWarpSpecializedILi8ENS5_IJNS4_1CILi2EEENSA_ILi1EEESC_EEENS1_35KernelTmaWarpSpecializedCooperativeEEENS5_IJNSA_ILi128EEENSA_ILi64EEESH_EEENS_10bfloat16_tENS5_IJlSC_lEEESJ_SK_NS4_8TiledMMAINS4_8MMA_AtomIJNS4_4SM904GMMA27MMA_64x64x16_F32BF16BF16_SSILNSO_5MajorE0ELSQ_0ELNSO_7ScaleInE1ELSR_1EEEEEENS4_6LayoutISD_NS5_IJSC_NSA_ILi0EEESV_EEEEENS5_IJNS4_10UnderscoreESY_SY_EEEEENS4_13SM90_TMA_LOADENS4_14ComposedLayoutINS4_7SwizzleILi3ELi4ELi3EEENS4_18smem_ptr_flag_bitsILi16EEENSU_INS5_IJNSA_ILi8EEESH_EEENS5_IJSH_SC_EEEEEEEvNS4_8identityENS4_23SM90_TMA_LOAD_MULTICASTES1B_vS1C_EENS_8epilogue10collective18CollectiveEpilogueINS1F_22Sm90TmaWarpSpecializedILi3ELi2ELi16ELb1ELb0EEEJSI_NS5_IJSG_NSA_ILi32EEEEEESJ_SK_SJ_SK_NS1F_6fusion15FusionCallbacksIS1J_NS1M_13LinCombEltActINS1F_6thread4SiLuESJ_fSJ_fLNS_15FloatRoundStyleE2EEESI_S1L_JEEES11_NS12_INS13_ILi2ELi4ELi3EEES16_NSU_INS5_IJS17_S1K_EEENS5_IJS1K_SC_EEEEEEENS4_17SM75_U32x4_LDSM_NENS4_14SM90_TMA_STOREES1Y_NS4_17SM90_U32x4_STSM_NENS4_9Copy_AtomIJS21_NS_6half_tEEEEvEEEvvEEEEvNT_6ParamsE)
        /*002c*/ 	.word	0x00000000
.L_24:


//--------------------- .nv.compat                --------------------------
	.section	.nv.compat,"",@"SHT_CUDA_COMPAT_INFO"
	.align	4
        /*0000*/ 	.byte	0x02, 0x09, 0x01, 0x00, 0x02, 0x02, 0x04, 0x00, 0x02, 0x05, 0x05, 0x00, 0x03, 0x07, 0x01, 0x01
        /*0010*/ 	.byte	0x02, 0x03, 0x01, 0x00, 0x02, 0x06, 0x01, 0x00, 0x04, 0x0b, 0x08, 0x00, 0x00, 0x00, 0x00, 0x00
        /*0020*/ 	.byte	0x00, 0x00, 0x00, 0x00


//--------------------- .nv.info._ZN7cutlass13device_kernelINS_4gemm6kernel13GemmUniversalIN4cute5tupleIJiiiiEEENS1_10collective13CollectiveMmaINS1_34MainloopSm90TmaGmmaWarpSpecializedILi8ENS5_IJNS4_1CILi2EEENSA_ILi1EEESC_EEENS1_35KernelTmaWarpSpecializedCooperativeEEENS5_IJNSA_ILi128EEENSA_ILi64EEESH_EEENS_10bfloat16_tENS5_IJlSC_lEEESJ_SK_NS4_8TiledMMAINS4_8MMA_AtomIJNS4_4SM904GMMA27MMA_64x64x16_F32BF16BF16_SSILNSO_5MajorE0ELSQ_0ELNSO_7ScaleInE1ELSR_1EEEEEENS4_6LayoutISD_NS5_IJSC_NSA_ILi0EEESV_EEEEENS5_IJNS4_10UnderscoreESY_SY_EEEEENS4_13SM90_TMA_LOADENS4_14ComposedLayoutINS4_7SwizzleILi3ELi4ELi3EEENS4_18smem_ptr_flag_bitsILi16EEENSU_INS5_IJNSA_ILi8EEESH_EEENS5_IJSH_SC_EEEEEEEvNS4_8identityENS4_23SM90_TMA_LOAD_MULTICASTES1B_vS1C_EENS_8epilogue10collective18CollectiveEpilogueINS1F_22Sm90TmaWarpSpecializedILi3ELi2ELi16ELb1ELb0EEEJSI_NS5_IJSG_NSA_ILi32EEEEEESJ_SK_SJ_SK_NS1F_6fusion15FusionCallbacksIS1J_NS1M_13LinCombEltActINS1F_6thread4SiLuESJ_fSJ_fLNS_15FloatRoundStyleE2EEESI_S1L_JEEES11_NS12_INS13_ILi2ELi4ELi3EEES16_NSU_INS5_IJS17_S1K_EEENS5_IJS1K_SC_EEEEEEENS4_17SM75_U32x4_LDSM_NENS4_14SM90_TMA_STOREES1Y_NS4_17SM90_U32x4_STSM_NENS4_9Copy_AtomIJS21_NS_6half_tEEEEvEEEvvEEEEvNT_6ParamsE --------------------------
	.section	.nv.info._ZN7cutlass13device_kernelINS_4gemm6kernel13GemmUniversalIN4cute5tupleIJiiiiEEENS1_10collective13CollectiveMmaINS1_34MainloopSm90TmaGmmaWarpSpecializedILi8ENS5_IJNS4_1CILi2EEENSA_ILi1EEESC_EEENS1_35KernelTmaWarpSpecializedCooperativeEEENS5_IJNSA_ILi128EEENSA_ILi64EEESH_EEENS_10bfloat16_tENS5_IJlSC_lEEESJ_SK_NS4_8TiledMMAINS4_8MMA_AtomIJNS4_4SM904GMMA27MMA_64x64x16_F32BF16BF16_SSILNSO_5MajorE0ELSQ_0ELNSO_7ScaleInE1ELSR_1EEEEEENS4_6LayoutISD_NS5_IJSC_NSA_ILi0EEESV_EEEEENS5_IJNS4_10UnderscoreESY_SY_EEEEENS4_13SM90_TMA_LOADENS4_14ComposedLayoutINS4_7SwizzleILi3ELi4ELi3EEENS4_18smem_ptr_flag_bitsILi16EEENSU_INS5_IJNSA_ILi8EEESH_EEENS5_IJSH_SC_EEEEEEEvNS4_8identityENS4_23SM90_TMA_LOAD_MULTICASTES1B_vS1C_EENS_8epilogue10collective18CollectiveEpilogueINS1F_22Sm90TmaWarpSpecializedILi3ELi2ELi16ELb1ELb0EEEJSI_NS5_IJSG_NSA_ILi32EEEEEESJ_SK_SJ_SK_NS1F_6fusion15FusionCallbacksIS1J_NS1M_13LinCombEltActINS1F_6thread4SiLuESJ_fSJ_fLNS_15FloatRoundStyleE2EEESI_S1L_JEEES11_NS12_INS13_ILi2ELi4ELi3EEES16_NSU_INS5_IJS17_S1K_EEENS5_IJS1K_SC_EEEEEEENS4_17SM75_U32x4_LDSM_NENS4_14SM90_TMA_STOREES1Y_NS4_17SM90_U32x4_STSM_NENS4_9Copy_AtomIJS21_NS_6half_tEEEEvEEEvvEEEEvNT_6ParamsE,"",@"SHT_CUDA_INFO"
	.sectionflags	@""
	.align	4


	//----- nvinfo : EIATTR_CUDA_API_VERSION
	.align		4
        /*0000*/ 	.byte	0x04, 0x37
        /*0002*/ 	.short	(.L_26 - .L_25)
.L_25:
        /*0004*/ 	.word	0x00000082


	//----- nvinfo : EIATTR_KPARAM_INFO
	.align		4
.L_26:
        /*0008*/ 	.byte	0x04, 0x17
        /*000a*/ 	.short	(.L_28 - .L_27)
.L_27:
        /*000c*/ 	.word	0x00000000
        /*0010*/ 	.short	0x0000
        /*0012*/ 	.short	0x0070
        /*0014*/ 	.byte	0x00, 0xf0, 0x01, 0x1c


	//----- nvinfo : EIATTR_SPARSE_MMA_MASK
	.align		4
.L_28:
        /*0018*/ 	.byte	0x03, 0x50
        /*001a*/ 	.short	0x0000


	//----- nvinfo : EIATTR_MAXREG_COUNT
	.align		4
        /*001c*/ 	.byte	0x03, 0x1b
        /*001e*/ 	.short	0x00a8


	//----- nvinfo : EIATTR_NUM_BARRIERS
	.align		4
        /*0020*/ 	.byte	0x02, 0x4c
        /*0022*/ 	.byte	0x02
	.zero		1


	//----- nvinfo : EIATTR_EXTERNS
	.align		4
        /*0024*/ 	.byte	0x04, 0x0f
        /*0026*/ 	.short	(.L_30 - .L_29)


	//   ....[0]....
	.align		4
.L_29:
        /*0028*/ 	.word	index@(__assertfail)


	//----- nvinfo : EIATTR_MERCURY_ISA_VERSION
	.align		4
.L_30:
        /*002c*/ 	.byte	0x03, 0x5f
        /*002e*/ 	.short	0x0101


	//----- nvinfo : EIATTR_INT_WARP_WIDE_INSTR_OFFSETS
	.align		4
        /*0030*/ 	.byte	0x04, 0x31
        /*0032*/ 	.short	(.L_32 - .L_31)


	//   ....[0]....
.L_31:
        /*0034*/ 	.word	0x00000aa0


	//   ....[1]....
        /*0038*/ 	.word	0x00000ab0


	//   ....[2]....
        /*003c*/ 	.word	0x00000ba0


	//   ....[3]....
        /*0040*/ 	.word	0x000021b0


	//----- nvinfo : EIATTR_COOP_GROUP_MASK_REGIDS
	.align		4
.L_32:
        /*0044*/ 	.byte	0x04, 0x29
        /*0046*/ 	.short	(.L_34 - .L_33)


	//   ....[0]....
.L_33:
        /*0048*/ 	.word	0xffffffff


	//   ....[1]....
        /*004c*/ 	.word	0xffffffff


	//   ....[2]....
        /*0050*/ 	.word	0xffffffff


	//   ....[3]....
        /*0054*/ 	.word	0xffffffff


	//   ....[4]....
        /*0058*/ 	.word	0xffffffff


	//   ....[5]....
        /*005c*/ 	.word	0xffffffff


	//   ....[6]....
        /*0060*/ 	.word	0xffffffff


	//----- nvinfo : EIATTR_COOP_GROUP_INSTR_OFFSETS
	.align		4
.L_34:
        /*0064*/ 	.byte	0x04, 0x28
        /*0066*/ 	.short	(.L_36 - .L_35)


	//   ....[0]....
.L_35:
        /*0068*/ 	.word	0x00000070


	//   ....[1]....
        /*006c*/ 	.word	0x00000080


	//   ....[2]....
        /*0070*/ 	.word	0x00000440


	//   ....[3]....
        /*0074*/ 	.word	0x000006c0


	//   ....[4]....
        /*0078*/ 	.word	0x00000900


	//   ....[5]....
        /*007c*/ 	.word	0x00000d10


	//   ....[6]....
        /*0080*/ 	.word	0x000017b0


	//----- nvinfo : EIATTR_REG_RECONFIG
	.align		4
.L_36:
        /*0084*/ 	.byte	0x01, 0x54
	.zero		2


	//----- nvinfo : EIATTR_SYSCALL_OFFSETS
	.align		4
        /*0088*/ 	.byte	0x04, 0x46
        /*008a*/ 	.short	(.L_38 - .L_37)


	//   ....[0]....
.L_37:
        /*008c*/ 	.word	0x00001970


	//   ....[1]....
        /*0090*/ 	.word	0x000023e0


	//   ....[2]....
        /*0094*/ 	.word	0x000024d0


	//----- nvinfo : EIATTR_MBARRIER_INSTR_OFFSETS
	.align		4
.L_38:
        /*0098*/ 	.byte	0x04, 0x39
        /*009a*/ 	.short	(.L_40 - .L_39)


	//   ....[0]....
.L_39:
        /*009c*/ 	.word	0x00000560
        /*00a0*/ 	.word	0x000000ff
        /*00a4*/ 	.word	0x00000000
        /*00a8*/ 	.short	0x0100
        /*00aa*/ 	.byte	0x08
	.zero		1


	//   ....[1]....
        /*00ac*/ 	.word	0x00000570
        /*00b0*/ 	.word	0x000000ff
        /*00b4*/ 	.word	0x00000040
        /*00b8*/ 	.short	0x0100
        /*00ba*/ 	.byte	0x08
	.zero		1


	//   ....[2]....
        /*00bc*/ 	.word	0x00000580
        /*00c0*/ 	.word	0x000000ff
        /*00c4*/ 	.word	0x00000008
        /*00c8*/ 	.short	0x0100
        /*00ca*/ 	.byte	0x08
	.zero		1


	//   ....[3]....
        /*00cc*/ 	.word	0x00000590
        /*00d0*/ 	.word	0x000000ff
        /*00d4*/ 	.word	0x00000048
        /*00d8*/ 	.short	0x0100
        /*00da*/ 	.byte	0x08
	.zero		1


	//   ....[4]....
        /*00dc*/ 	.word	0x000005a0
        /*00e0*/ 	.word	0x000000ff
        /*00e4*/ 	.word	0x00000010
        /*00e8*/ 	.short	0x0100
        /*00ea*/ 	.byte	0x08
	.zero		1


	//   ....[5]....
        /*00ec*/ 	.word	0x000005b0
        /*00f0*/ 	.word	0x000000ff
        /*00f4*/ 	.word	0x00000050
        /*00f8*/ 	.short	0x0100
        /*00fa*/ 	.byte	0x08
	.zero		1


	//   ....[6]....
        /*00fc*/ 	.word	0x000005c0
        /*0100*/ 	.word	0x000000ff
        /*0104*/ 	.word	0x00000018
        /*0108*/ 	.short	0x0100
        /*010a*/ 	.byte	0x08
	.zero		1


	//   ....[7]....
        /*010c*/ 	.word	0x000005d0
        /*0110*/ 	.word	0x000000ff
        /*0114*/ 	.word	0x00000058
        /*0118*/ 	.short	0x0100
        /*011a*/ 	.byte	0x08
	.zero		1


	//   ....[8]....
        /*011c*/ 	.word	0x000005e0
        /*0120*/ 	.word	0x000000ff
        /*0124*/ 	.word	0x00000020
        /*0128*/ 	.short	0x0100
        /*012a*/ 	.byte	0x08
	.zero		1


	//   ....[9]....
        /*012c*/ 	.word	0x000005f0
        /*0130*/ 	.word	0x000000ff
        /*0134*/ 	.word	0x00000060
        /*0138*/ 	.short	0x0100
        /*013a*/ 	.byte	0x08
	.zero		1


	//   ....[10]....
        /*013c*/ 	.word	0x00000600
        /*0140*/ 	.word	0x000000ff
        /*0144*/ 	.word	0x00000028
        /*0148*/ 	.short	0x0100
        /*014a*/ 	.byte	0x08
	.zero		1


	//   ....[11]....
        /*014c*/ 	.word	0x00000610
        /*0150*/ 	.word	0x000000ff
        /*0154*/ 	.word	0x00000068
        /*0158*/ 	.short	0x0100
        /*015a*/ 	.byte	0x08
	.zero		1


	//   ....[12]....
        /*015c*/ 	.word	0x00000620
        /*0160*/ 	.word	0x000000ff
        /*0164*/ 	.word	0x00000030
        /*0168*/ 	.short	0x0100
        /*016a*/ 	.byte	0x08
	.zero		1


	//   ....[13]....
        /*016c*/ 	.word	0x00000630
        /*0170*/ 	.word	0x000000ff
        /*0174*/ 	.word	0x00000070
        /*0178*/ 	.short	0x0100
        /*017a*/ 	.byte	0x08
	.zero		1


	//   ....[14]....
        /*017c*/ 	.word	0x00000640
        /*0180*/ 	.word	0x000000ff
        /*0184*/ 	.word	0x00000038
        /*0188*/ 	.short	0x0100
        /*018a*/ 	.byte	0x08
	.zero		1


	//   ....[15]....
        /*018c*/ 	.word	0x00000650
        /*0190*/ 	.word	0x000000ff
        /*0194*/ 	.word	0x00000078
        /*0198*/ 	.short	0x0100
        /*019a*/ 	.byte	0x08
	.zero		1


	//   ....[16]....
        /*019c*/ 	.word	0x00000880
        /*01a0*/ 	.word	0x000000ff
        /*01a4*/ 	.word	0x00000080
        /*01a8*/ 	.short	0x0100
        /*01aa*/ 	.byte	0x08
	.zero		1


	//   ....[17]....
        /*01ac*/ 	.word	0x00000890
        /*01b0*/ 	.word	0x000000ff
        /*01b4*/ 	.word	0x00000098
        /*01b8*/ 	.short	0x0100
        /*01ba*/ 	.byte	0x08
	.zero		1


	//   ....[18]....
        /*01bc*/ 	.word	0x000008a0
        /*01c0*/ 	.word	0x000000ff
        /*01c4*/ 	.word	0x00000088
        /*01c8*/ 	.short	0x0100
        /*01ca*/ 	.byte	0x08
	.zero		1


	//   ....[19]....
        /*01cc*/ 	.word	0x000008b0
        /*01d0*/ 	.word	0x000000ff
        /*01d4*/ 	.word	0x000000a0
        /*01d8*/ 	.short	0x0100
        /*01da*/ 	.byte	0x08
	.zero		1


	//   ....[20]....
        /*01dc*/ 	.word	0x000008c0
        /*01e0*/ 	.word	0x000000ff
        /*01e4*/ 	.word	0x00000090
        /*01e8*/ 	.short	0x0100
        /*01ea*/ 	.byte	0x08
	.zero		1


	//   ....[21]....
        /*01ec*/ 	.word	0x000008d0
        /*01f0*/ 	.word	0x000000ff
        /*01f4*/ 	.word	0x000000a8
        /*01f8*/ 	.short	0x0100
        /*01fa*/ 	.byte	0x08
	.zero		1


	//   ....[22]....
        /*01fc*/ 	.word	0x00000c10
        /*0200*/ 	.word	0x000000ff
        /*0204*/ 	.word	0x000000b0
        /*0208*/ 	.short	0x0100
        /*020a*/ 	.byte	0x06
	.zero		1


	//   ....[23]....
        /*020c*/ 	.word	0x00000cb0
        /*0210*/ 	.word	0x000000ff
        /*0214*/ 	.word	0x000000b8
        /*0218*/ 	.short	0x0100
        /*021a*/ 	.byte	0x06
	.zero		1


	//   ....[24]....
        /*021c*/ 	.word	0x000019f0
        /*0220*/ 	.word	0x00000003
        /*0224*/ 	.word	0x00000000
        /*0228*/ 	.short	0x010a
        /*022a*/ 	.byte	0x3f
	.zero		1


	//   ....[25]....
        /*022c*/ 	.word	0x00001a30
        /*0230*/ 	.word	0x00000003
        /*0234*/ 	.word	0x00000000
        /*0238*/ 	.short	0x010a
        /*023a*/ 	.byte	0x3f
	.zero		1


	//   ....[26]....
        /*023c*/ 	.word	0x00001da0
        /*0240*/ 	.word	0x000000ff
        /*0244*/ 	.word	0x00000000
        /*0248*/ 	.short	0x010a
        /*024a*/ 	.byte	0x04
	.zero		1


	//   ....[27]....
        /*024c*/ 	.word	0x00001de0
        /*0250*/ 	.word	0x000000ff
        /*0254*/ 	.word	0x00000000
        /*0258*/ 	.short	0x010a
        /*025a*/ 	.byte	0x04
	.zero		1


	//   ....[28]....
        /*025c*/ 	.word	0x00002040
        /*0260*/ 	.word	0x00000005
        /*0264*/ 	.word	0x00000000
        /*0268*/ 	.short	0x0101
        /*026a*/ 	.byte	0x3f
	.zero		1


	//   ....[29]....
        /*026c*/ 	.word	0x00002230
        /*0270*/ 	.word	0x00000003
        /*0274*/ 	.word	0x00000000
        /*0278*/ 	.short	0x0101
        /*027a*/ 	.byte	0x3f
	.zero		1


	//   ....[30]....
        /*027c*/ 	.word	0x000029a0
        /*0280*/ 	.word	0x00000003
        /*0284*/ 	.word	0x00000080
        /*0288*/ 	.short	0x010a
        /*028a*/ 	.byte	0x3f
	.zero		1


	//   ....[31]....
        /*028c*/ 	.word	0x00004b20
        /*0290*/ 	.word	0x000000ff
        /*0294*/ 	.word	0x00000000
        /*0298*/ 	.short	0x0101
        /*029a*/ 	.byte	0x04
	.zero		1


	//   ....[32]....
        /*029c*/ 	.word	0x00004c80
        /*02a0*/ 	.word	0x00000003
        /*02a4*/ 	.word	0x00000080
        /*02a8*/ 	.short	0x010a
        /*02aa*/ 	.byte	0x3f
	.zero		1


	//   ....[33]....
        /*02ac*/ 	.word	0x00006b00
        /*02b0*/ 	.word	0x000000ff
        /*02b4*/ 	.word	0x00000000
        /*02b8*/ 	.short	0x0101
        /*02ba*/ 	.byte	0x04
	.zero		1


	//   ....[34]....
        /*02bc*/ 	.word	0x00007490
        /*02c0*/ 	.word	0x000000ff
        /*02c4*/ 	.word	0x00000000
        /*02c8*/ 	.short	0x0101
        /*02ca*/ 	.byte	0x04
	.zero		1


	//   ....[35]....
        /*02cc*/ 	.word	0x00007aa0
        /*02d0*/ 	.word	0x000000ff
        /*02d4*/ 	.word	0x000000b8
        /*02d8*/ 	.short	0x010a
        /*02da*/ 	.byte	0x04
	.zero		1


	//   ....[36]....
        /*02dc*/ 	.word	0x00007ee0
        /*02e0*/ 	.word	0x000000ff
        /*02e4*/ 	.word	0x00000098
        /*02e8*/ 	.short	0x010a
        /*02ea*/ 	.byte	0x05
	.zero		1


	//   ....[37]....
        /*02ec*/ 	.word	0x00007fe0
        /*02f0*/ 	.word	0x000000ff
        /*02f4*/ 	.word	0x00000080
        /*02f8*/ 	.short	0x010b
        /*02fa*/ 	.byte	0x05
	.zero		1


	//   ....[38]....
        /*02fc*/ 	.word	0x00008070
        /*0300*/ 	.word	0x000000ff
        /*0304*/ 	.word	0x00000000
        /*0308*/ 	.short	0x0101
        /*030a*/ 	.byte	0x05
	.zero		1


	//   ....[39]....
        /*030c*/ 	.word	0x000080e0
        /*0310*/ 	.word	0x000000ff
        /*0314*/ 	.word	0x00000098
        /*0318*/ 	.short	0x010a
        /*031a*/ 	.byte	0x04
	.zero		1


	//   ....[40]....
        /*031c*/ 	.word	0x00008200
        /*0320*/ 	.word	0x000000ff
        /*0324*/ 	.word	0x00000080
        /*0328*/ 	.short	0x010b
        /*032a*/ 	.byte	0x04
	.zero		1


	//   ....[41]....
        /*032c*/ 	.word	0x000082e0
        /*0330*/ 	.word	0x000000ff
        /*0334*/ 	.word	0x00000000
        /*0338*/ 	.short	0x0101
        /*033a*/ 	.byte	0x04
	.zero		1


	//   ....[42]....
        /*033c*/ 	.word	0x00008990
        /*0340*/ 	.word	0x00000003
        /*0344*/ 	.word	0x00000098
        /*0348*/ 	.short	0x010a
        /*034a*/ 	.byte	0x3f
	.zero		1


	//   ....[43]....
        /*034c*/ 	.word	0x00008a60
        /*0350*/ 	.word	0x00000005
        /*0354*/ 	.word	0x00000098
        /*0358*/ 	.short	0x010a
        /*035a*/ 	.byte	0x3f
	.zero		1


	//   ....[44]....
        /*035c*/ 	.word	0x00008b10
        /*0360*/ 	.word	0x00000003
        /*0364*/ 	.word	0x00000098
        /*0368*/ 	.short	0x010a
        /*036a*/ 	.byte	0x3f
	.zero		1


	//   ....[45]....
        /*036c*/ 	.word	0x00008e70
        /*0370*/ 	.word	0x0000000e
        /*0374*/ 	.word	0x00000040
        /*0378*/ 	.short	0x010a
        /*037a*/ 	.byte	0x3f
	.zero		1


	//   ....[46]....
        /*037c*/ 	.word	0x00009220
        /*0380*/ 	.word	0x00000004
        /*0384*/ 	.word	0x000000b8
        /*0388*/ 	.short	0x0101
        /*038a*/ 	.byte	0x3f
	.zero		1


	//   ....[47]....
        /*038c*/ 	.word	0x00009920
        /*0390*/ 	.word	0x00000005
        /*0394*/ 	.word	0x00000000
        /*0398*/ 	.short	0x010a
        /*039a*/ 	.byte	0x3f
	.zero		1


	//   ....[48]....
        /*039c*/ 	.word	0x000099a0
        /*03a0*/ 	.word	0x00000007
        /*03a4*/ 	.word	0x00000000
        /*03a8*/ 	.short	0x010a
        /*03aa*/ 	.byte	0x3f
	.zero		1


	//   ....[49]....
        /*03ac*/ 	.word	0x00009a30
        /*03b0*/ 	.word	0x00000006
        /*03b4*/ 	.word	0x00000000
        /*03b8*/ 	.short	0x010a
        /*03ba*/ 	.byte	0x3f
	.zero		1


	//   ....[50]....
        /*03bc*/ 	.word	0x00009ac0
        /*03c0*/ 	.word	0x00000009
        /*03c4*/ 	.word	0x00000000
        /*03c8*/ 	.short	0x010a
        /*03ca*/ 	.byte	0x3f
	.zero		1


	//   ....[51]....
        /*03cc*/ 	.word	0x00009b50
        /*03d0*/ 	.word	0x00000006
        /*03d4*/ 	.word	0x00000000
        /*03d8*/ 	.short	0x010a
        /*03da*/ 	.byte	0x3f
	.zero		1


	//   ....[52]....
        /*03dc*/ 	.word	0x00009be0
        /*03e0*/ 	.word	0x00000009
        /*03e4*/ 	.word	0x00000000
        /*03e8*/ 	.short	0x010a
        /*03ea*/ 	.byte	0x3f
	.zero		1


	//   ....[53]....
        /*03ec*/ 	.word	0x00009c70
        /*03f0*/ 	.word	0x00000006
        /*03f4*/ 	.word	0x00000000
        /*03f8*/ 	.short	0x010a
        /*03fa*/ 	.byte	0x3f
	.zero		1


	//   ....[54]....
        /*03fc*/ 	.word	0x00009d00
        /*0400*/ 	.word	0x00000003
        /*0404*/ 	.word	0x00000000
        /*0408*/ 	.short	0x010a
        /*040a*/ 	.byte	0x3f
	.zero		1


	//   ....[55]....
        /*040c*/ 	.word	0x00009d60
        /*0410*/ 	.word	0x00000003
        /*0414*/ 	.word	0x00000000
        /*0418*/ 	.short	0x010a
        /*041a*/ 	.byte	0x3f
	.zero		1


	//   ....[56]....
        /*041c*/ 	.word	0x00009dc0
        /*0420*/ 	.word	0x00000005
        /*0424*/ 	.word	0x00000000
        /*0428*/ 	.short	0x010a
        /*042a*/ 	.byte	0x3f
	.zero		1


	//   ....[57]....
        /*042c*/ 	.word	0x00009e10
        /*0430*/ 	.word	0x00000003
        /*0434*/ 	.word	0x00000080
        /*0438*/ 	.short	0x010a
        /*043a*/ 	.byte	0x3f
	.zero		1


	//   ....[58]....
        /*043c*/ 	.word	0x00009e60
        /*0440*/ 	.word	0x00000003
        /*0444*/ 	.word	0x00000080
        /*0448*/ 	.short	0x010a
        /*044a*/ 	.byte	0x3f
	.zero		1


	//   ....[59]....
        /*044c*/ 	.word	0x00009ec0
        /*0450*/ 	.word	0x00000003
        /*0454*/ 	.word	0x000000b8
        /*0458*/ 	.short	0x010a
        /*045a*/ 	.byte	0x3f
	.zero		1


	//   ....[60]....
        /*045c*/ 	.word	0x00009f20
        /*0460*/ 	.word	0x00000005
        /*0464*/ 	.word	0x00000098
        /*0468*/ 	.short	0x010a
        /*046a*/ 	.byte	0x3f
	.zero		1


	//   ....[61]....
        /*046c*/ 	.word	0x00009f80
        /*0470*/ 	.word	0x00000005
        /*0474*/ 	.word	0x00000098
        /*0478*/ 	.short	0x010a
        /*047a*/ 	.byte	0x3f
	.zero		1


	//   ....[62]....
        /*047c*/ 	.word	0x00009fd0
        /*0480*/ 	.word	0x00000003
        /*0484*/ 	.word	0x00000098
        /*0488*/ 	.short	0x010a
        /*048a*/ 	.byte	0x3f
	.zero		1


	//   ....[63]....
        /*048c*/ 	.word	0x0000a020
        /*0490*/ 	.word	0x00000005
        /*0494*/ 	.word	0x00000098
        /*0498*/ 	.short	0x010a
        /*049a*/ 	.byte	0x3f
	.zero		1


	//   ....[64]....
        /*049c*/ 	.word	0x0000a0f0
        /*04a0*/ 	.word	0x0000000e
        /*04a4*/ 	.word	0x00000040
        /*04a8*/ 	.short	0x010a
        /*04aa*/ 	.byte	0x3f
	.zero		1


	//   ....[65]....
        /*04ac*/ 	.word	0x0000a1c0
        /*04b0*/ 	.word	0x00000005
        /*04b4*/ 	.word	0x00000000
        /*04b8*/ 	.short	0x010a
        /*04ba*/ 	.byte	0x3f
	.zero		1


	//   ....[66]....
        /*04bc*/ 	.word	0x0000a210
        /*04c0*/ 	.word	0x00000007
        /*04c4*/ 	.word	0x00000000
        /*04c8*/ 	.short	0x010a
        /*04ca*/ 	.byte	0x3f
	.zero		1


	//   ....[67]....
        /*04cc*/ 	.word	0x0000a260
        /*04d0*/ 	.word	0x00000006
        /*04d4*/ 	.word	0x00000000
        /*04d8*/ 	.short	0x010a
        /*04da*/ 	.byte	0x3f
	.zero		1


	//   ....[68]....
        /*04dc*/ 	.word	0x0000a2b0
        /*04e0*/ 	.word	0x00000009
        /*04e4*/ 	.word	0x00000000
        /*04e8*/ 	.short	0x010a
        /*04ea*/ 	.byte	0x3f
	.zero		1


	//   ....[69]....
        /*04ec*/ 	.word	0x0000a300
        /*04f0*/ 	.word	0x00000006
        /*04f4*/ 	.word	0x00000000
        /*04f8*/ 	.short	0x010a
        /*04fa*/ 	.byte	0x3f
	.zero		1


	//   ....[70]....
        /*04fc*/ 	.word	0x0000a350
        /*0500*/ 	.word	0x00000009
        /*0504*/ 	.word	0x00000000
        /*0508*/ 	.short	0x010a
        /*050a*/ 	.byte	0x3f
	.zero		1


	//   ....[71]....
        /*050c*/ 	.word	0x0000a3a0
        /*0510*/ 	.word	0x00000006
        /*0514*/ 	.word	0x00000000
        /*0518*/ 	.short	0x010a
        /*051a*/ 	.byte	0x3f
	.zero		1


	//----- nvinfo : EIATTR_NUM_MBARRIERS
	.align		4
.L_40:
        /*051c*/ 	.byte	0x03, 0x38
        /*051e*/ 	.short	0x0018


	//----- nvinfo : EIATTR_EXIT_INSTR_OFFSETS
	.align		4
        /*0520*/ 	.byte	0x04, 0x1c
        /*0522*/ 	.short	(.L_42 - .L_41)


	//   ....[0]....
.L_41:
        /*0524*/ 	.word	0x00009d50


	//----- nvinfo : EIATTR_MAX_THREADS
	.align		4
.L_42:
        /*0528*/ 	.byte	0x04, 0x05
        /*052a*/ 	.short	(.L_44 - .L_43)
.L_43:
        /*052c*/ 	.word	0x00000180
        /*0530*/ 	.word	0x00000001
        /*0534*/ 	.word	0x00000001


	//----- nvinfo : EIATTR_CRS_STACK_SIZE
	.align		4
.L_44:
        /*0538*/ 	.byte	0x04, 0x1e
        /*053a*/ 	.short	(.L_46 - .L_45)
.L_45:
        /*053c*/ 	.word	0x00000000


	//----- nvinfo : EIATTR_CBANK_PARAM_SIZE
	.align		4
.L_46:
        /*0540*/ 	.byte	0x03, 0x19
        /*0542*/ 	.short	0x0770


	//----- nvinfo : EIATTR_PARAM_CBANK
	.align		4
        /*0544*/ 	.byte	0x04, 0x0a
        /*0546*/ 	.short	(.L_48 - .L_47)
	.align		4
.L_47:
        /*0548*/ 	.word	index@(.nv.constant0._ZN7cutlass13device_kernelINS_4gemm6kernel13GemmUniversalIN4cute5tupleIJiiiiEEENS1_10collective13CollectiveMmaINS1_34MainloopSm90TmaGmmaWarpSpecializedILi8ENS5_IJNS4_1CILi2EEENSA_ILi1EEESC_EEENS1_35KernelTmaWarpSpecializedCooperativeEEENS5_IJNSA_ILi128EEENSA_ILi64EEESH_EEENS_10bfloat16_tENS5_IJlSC_lEEESJ_SK_NS4_8TiledMMAINS4_8MMA_AtomIJNS4_4SM904GMMA27MMA_64x64x16_F32BF16BF16_SSILNSO_5MajorE0ELSQ_0ELNSO_7ScaleInE1ELSR_1EEEEEENS4_6LayoutISD_NS5_IJSC_NSA_ILi0EEESV_EEEEENS5_IJNS4_10UnderscoreESY_SY_EEEEENS4_13SM90_TMA_LOADENS4_14ComposedLayoutINS4_7SwizzleILi3ELi4ELi3EEENS4_18smem_ptr_flag_bitsILi16EEENSU_INS5_IJNSA_ILi8EEESH_EEENS5_IJSH_SC_EEEEEEEvNS4_8identityENS4_23SM90_TMA_LOAD_MULTICASTES1B_vS1C_EENS_8epilogue10collective18CollectiveEpilogueINS1F_22Sm90TmaWarpSpecializedILi3ELi2ELi16ELb1ELb0EEEJSI_NS5_IJSG_NSA_ILi32EEEEEESJ_SK_SJ_SK_NS1F_6fusion15FusionCallbacksIS1J_NS1M_13LinCombEltActINS1F_6thread4SiLuESJ_fSJ_fLNS_15FloatRoundStyleE2EEESI_S1L_JEEES11_NS12_INS13_ILi2ELi4ELi3EEES16_NSU_INS5_IJS17_S1K_EEENS5_IJS1K_SC_EEEEEEENS4_17SM75_U32x4_LDSM_NENS4_14SM90_TMA_STOREES1Y_NS4_17SM90_U32x4_STSM_NENS4_9Copy_AtomIJS21_NS_6half_tEEEEvEEEvvEEEEvNT_6ParamsE)
        /*054c*/ 	.short	0x0210
        /*054e*/ 	.short	0x0770


	//----- nvinfo : EIATTR_SW_WAR
	.align		4
.L_48:
        /*0550*/ 	.byte	0x04, 0x36
        /*0552*/ 	.short	(.L_50 - .L_49)
.L_49:
        /*0554*/ 	.word	0x00000008
.L_50:


//--------------------- .nv.callgraph             --------------------------
	.section	.nv.callgraph,"",@"SHT_CUDA_CALLGRAPH"
	.align	4
	.sectionentsize	8
	.align		4
        /*0000*/ 	.word	0x00000000
	.align		4
        /*0004*/ 	.word	0xffffffff
	.align		4
        /*0008*/ 	.word	index@(_ZN7cutlass13device_kernelINS_4gemm6kernel13GemmUniversalIN4cute5tupleIJiiiiEEENS1_10collective13CollectiveMmaINS1_34MainloopSm90TmaGmmaWarpSpecializedILi8ENS5_IJNS4_1CILi2EEENSA_ILi1EEESC_EEENS1_35KernelTmaWarpSpecializedCooperativeEEENS5_IJNSA_ILi128EEENSA_ILi64EEESH_EEENS_10bfloat16_tENS5_IJlSC_lEEESJ_SK_NS4_8TiledMMAINS4_8MMA_AtomIJNS4_4SM904GMMA27MMA_64x64x16_F32BF16BF16_SSILNSO_5MajorE0ELSQ_0ELNSO_7ScaleInE1ELSR_1EEEEEENS4_6LayoutISD_NS5_IJSC_NSA_ILi0EEESV_EEEEENS5_IJNS4_10UnderscoreESY_SY_EEEEENS4_13SM90_TMA_LOADENS4_14ComposedLayoutINS4_7SwizzleILi3ELi4ELi3EEENS4_18smem_ptr_flag_bitsILi16EEENSU_INS5_IJNSA_ILi8EEESH_EEENS5_IJSH_SC_EEEEEEEvNS4_8identityENS4_23SM90_TMA_LOAD_MULTICASTES1B_vS1C_EENS_8epilogue10collective18CollectiveEpilogueINS1F_22Sm90TmaWarpSpecializedILi3ELi2ELi16ELb1ELb0EEEJSI_NS5_IJSG_NSA_ILi32EEEEEESJ_SK_SJ_SK_NS1F_6fusion15FusionCallbacksIS1J_NS1M_13LinCombEltActINS1F_6thread4SiLuESJ_fSJ_fLNS_15FloatRoundStyleE2EEESI_S1L_JEEES11_NS12_INS13_ILi2ELi4ELi3EEES16_NSU_INS5_IJS17_S1K_EEENS5_IJS1K_SC_EEEEEEENS4_17SM75_U32x4_LDSM_NENS4_14SM90_TMA_STOREES1Y_NS4_17SM90_U32x4_STSM_NENS4_9Copy_AtomIJS21_NS_6half_tEEEEvEEEvvEEEEvNT_6ParamsE)
	.align		4
        /*000c*/ 	.word	index@(__assertfail)
	.align		4
        /*0010*/ 	.word	0x00000000
	.align		4
        /*0014*/ 	.word	0xfffffffe
	.align		4
        /*0018*/ 	.word	0x00000000
	.align		4
        /*001c*/ 	.word	0xfffffffd
	.align		4
        /*0020*/ 	.word	0x00000000
	.align		4
        /*0024*/ 	.word	0xfffffffc


//--------------------- .nv.constant4             --------------------------
	.section	.nv.constant4,"a",@progbits
	.align	8
	.align		8
.nv.constant4:
        /*0000*/ 	.dword	__assertfail
	.align		8
        /*0008*/ 	.dword	__unnamed_1
	.align		8
        /*0010*/ 	.dword	__unnamed_2
	.align		8
        /*0018*/ 	.dword	_ZN39_INTERNAL_f1c6580b_4_k_cu_0fcd91eb_29154cuda3std3__45__cpo5beginE
	.align		8
        /*0020*/ 	.dword	_ZN39_INTERNAL_f1c6580b_4_k_cu_0fcd91eb_29154cuda3std3__45__cpo3endE
	.align		8
        /*0028*/ 	.dword	_ZN39_INTERNAL_f1c6580b_4_k_cu_0fcd91eb_29154cuda3std3__45__cpo6cbeginE
	.align		8
        /*0030*/ 	.dword	_ZN39_INTERNAL_f1c6580b_4_k_cu_0fcd91eb_29154cuda3std3__45__cpo4cendE
	.align		8
        /*0038*/ 	.dword	_ZN39_INTERNAL_f1c6580b_4_k_cu_0fcd91eb_29154cuda3std3__441_GLOBAL__N__f1c6580b_4_k_cu_0fcd91eb_29156ignoreE
	.align		8
        /*0040*/ 	.dword	_ZN39_INTERNAL_f1c6580b_4_k_cu_0fcd91eb_29154cuda3std3__419piecewise_constructE
	.align		8
        /*0048*/ 	.dword	_ZN39_INTERNAL_f1c6580b_4_k_cu_0fcd91eb_29154cuda3std3__48in_placeE
	.align		8
        /*0050*/ 	.dword	_ZN39_INTERNAL_f1c6580b_4_k_cu_0fcd91eb_29154cuda3std6ranges3__45__cpo4swapE
	.align		8
        /*0058*/ 	.dword	_ZN39_INTERNAL_f1c6580b_4_k_cu_0fcd91eb_29154cuda3std6ranges3__45__cpo9iter_moveE
	.align		8
        /*0060*/ 	.dword	_ZN39_INTERNAL_f1c6580b_4_k_cu_0fcd91eb_29154cute7productE
	.align		8
        /*0068*/ 	.dword	_ZN39_INTERNAL_f1c6580b_4_k_cu_0fcd91eb_29154cute1_E
	.align		8
        /*0070*/ 	.dword	$str$22
	.align		8
        /*0078*/ 	.dword	$str$23
	.align		8
        /*0080*/ 	.dword	$str$26
	.align		8
        /*0088*/ 	.dword	$str$27


//--------------------- .text._ZN7cutlass13device_kernelINS_4gemm6kernel13GemmUniversalIN4cute5tupleIJiiiiEEENS1_10collective13CollectiveMmaINS1_34MainloopSm90TmaGmmaWarpSpecializedILi8ENS5_IJNS4_1CILi2EEENSA_ILi1EEESC_EEENS1_35KernelTmaWarpSpecializedCooperativeEEENS5_IJNSA_ILi128EEENSA_ILi64EEESH_EEENS_10bfloat16_tENS5_IJlSC_lEEESJ_SK_NS4_8TiledMMAINS4_8MMA_AtomIJNS4_4SM904GMMA27MMA_64x64x16_F32BF16BF16_SSILNSO_5MajorE0ELSQ_0ELNSO_7ScaleInE1ELSR_1EEEEEENS4_6LayoutISD_NS5_IJSC_NSA_ILi0EEESV_EEEEENS5_IJNS4_10UnderscoreESY_SY_EEEEENS4_13SM90_TMA_LOADENS4_14ComposedLayoutINS4_7SwizzleILi3ELi4ELi3EEENS4_18smem_ptr_flag_bitsILi16EEENSU_INS5_IJNSA_ILi8EEESH_EEENS5_IJSH_SC_EEEEEEEvNS4_8identityENS4_23SM90_TMA_LOAD_MULTICASTES1B_vS1C_EENS_8epilogue10collective18CollectiveEpilogueINS1F_22Sm90TmaWarpSpecializedILi3ELi2ELi16ELb1ELb0EEEJSI_NS5_IJSG_NSA_ILi32EEEEEESJ_SK_SJ_SK_NS1F_6fusion15FusionCallbacksIS1J_NS1M_13LinCombEltActINS1F_6thread4SiLuESJ_fSJ_fLNS_15FloatRoundStyleE2EEESI_S1L_JEEES11_NS12_INS13_ILi2ELi4ELi3EEES16_NSU_INS5_IJS17_S1K_EEENS5_IJS1K_SC_EEEEEEENS4_17SM75_U32x4_LDSM_NENS4_14SM90_TMA_STOREES1Y_NS4_17SM90_U32x4_STSM_NENS4_9Copy_AtomIJS21_NS_6half_tEEEEvEEEvvEEEEvNT_6ParamsE --------------------------
	.section	.text._ZN7cutlass13device_kernelINS_4gemm6kernel13GemmUniversalIN4cute5tupleIJiiiiEEENS1_10collective13CollectiveMmaINS1_34MainloopSm90TmaGmmaWarpSpecializedILi8ENS5_IJNS4_1CILi2EEENSA_ILi1EEESC_EEENS1_35KernelTmaWarpSpecializedCooperativeEEENS5_IJNSA_ILi128EEENSA_ILi64EEESH_EEENS_10bfloat16_tENS5_IJlSC_lEEESJ_SK_NS4_8TiledMMAINS4_8MMA_AtomIJNS4_4SM904GMMA27MMA_64x64x16_F32BF16BF16_SSILNSO_5MajorE0ELSQ_0ELNSO_7ScaleInE1ELSR_1EEEEEENS4_6LayoutISD_NS5_IJSC_NSA_ILi0EEESV_EEEEENS5_IJNS4_10UnderscoreESY_SY_EEEEENS4_13SM90_TMA_LOADENS4_14ComposedLayoutINS4_7SwizzleILi3ELi4ELi3EEENS4_18smem_ptr_flag_bitsILi16EEENSU_INS5_IJNSA_ILi8EEESH_EEENS5_IJSH_SC_EEEEEEEvNS4_8identityENS4_23SM90_TMA_LOAD_MULTICASTES1B_vS1C_EENS_8epilogue10collective18CollectiveEpilogueINS1F_22Sm90TmaWarpSpecializedILi3ELi2ELi16ELb1ELb0EEEJSI_NS5_IJSG_NSA_ILi32EEEEEESJ_SK_SJ_SK_NS1F_6fusion15FusionCallbacksIS1J_NS1M_13LinCombEltActINS1F_6thread4SiLuESJ_fSJ_fLNS_15FloatRoundStyleE2EEESI_S1L_JEEES11_NS12_INS13_ILi2ELi4ELi3EEES16_NSU_INS5_IJS17_S1K_EEENS5_IJS1K_SC_EEEEEEENS4_17SM75_U32x4_LDSM_NENS4_14SM90_TMA_STOREES1Y_NS4_17SM90_U32x4_STSM_NENS4_9Copy_AtomIJS21_NS_6half_tEEEEvEEEvvEEEEvNT_6ParamsE,"ax",@progbits
	.align	128
.text._ZN7cutlass13device_kernelINS_4gemm6kernel13GemmUniversalIN4cute5tupleIJiiiiEEENS1_10collective13CollectiveMmaINS1_34MainloopSm90TmaGmmaWarpSpecializedILi8ENS5_IJNS4_1CILi2EEENSA_ILi1EEESC_EEENS1_35KernelTmaWarpSpecializedCooperativeEEENS5_IJNSA_ILi128EEENSA_ILi64EEESH_EEENS_10bfloat16_tENS5_IJlSC_lEEESJ_SK_NS4_8TiledMMAINS4_8MMA_AtomIJNS4_4SM904GMMA27MMA_64x64x16_F32BF16BF16_SSILNSO_5MajorE0ELSQ_0ELNSO_7ScaleInE1ELSR_1EEEEEENS4_6LayoutISD_NS5_IJSC_NSA_ILi0EEESV_EEEEENS5_IJNS4_10UnderscoreESY_SY_EEEEENS4_13SM90_TMA_LOADENS4_14ComposedLayoutINS4_7SwizzleILi3ELi4ELi3EEENS4_18smem_ptr_flag_bitsILi16EEENSU_INS5_IJNSA_ILi8EEESH_EEENS5_IJSH_SC_EEEEEEEvNS4_8identityENS4_23SM90_TMA_LOAD_MULTICASTES1B_vS1C_EENS_8epilogue10collective18CollectiveEpilogueINS1F_22Sm90TmaWarpSpecializedILi3ELi2ELi16ELb1ELb0EEEJSI_NS5_IJSG_NSA_ILi32EEEEEESJ_SK_SJ_SK_NS1F_6fusion15FusionCallbacksIS1J_NS1M_13LinCombEltActINS1F_6thread4SiLuESJ_fSJ_fLNS_15FloatRoundStyleE2EEESI_S1L_JEEES11_NS12_INS13_ILi2ELi4ELi3EEES16_NSU_INS5_IJS17_S1K_EEENS5_IJS1K_SC_EEEEEEENS4_17SM75_U32x4_LDSM_NENS4_14SM90_TMA_STOREES1Y_NS4_17SM90_U32x4_STSM_NENS4_9Copy_AtomIJS21_NS_6half_tEEEEvEEEvvEEEEvNT_6ParamsE:
        .type           _ZN7cutlass13device_kernelINS_4gemm6kernel13GemmUniversalIN4cute5tupleIJiiiiEEENS1_10collective13CollectiveMmaINS1_34MainloopSm90TmaGmmaWarpSpecializedILi8ENS5_IJNS4_1CILi2EEENSA_ILi1EEESC_EEENS1_35KernelTmaWarpSpecializedCooperativeEEENS5_IJNSA_ILi128EEENSA_ILi64EEESH_EEENS_10bfloat16_tENS5_IJlSC_lEEESJ_SK_NS4_8TiledMMAINS4_8MMA_AtomIJNS4_4SM904GMMA27MMA_64x64x16_F32BF16BF16_SSILNSO_5MajorE0ELSQ_0ELNSO_7ScaleInE1ELSR_1EEEEEENS4_6LayoutISD_NS5_IJSC_NSA_ILi0EEESV_EEEEENS5_IJNS4_10UnderscoreESY_SY_EEEEENS4_13SM90_TMA_LOADENS4_14ComposedLayoutINS4_7SwizzleILi3ELi4ELi3EEENS4_18smem_ptr_flag_bitsILi16EEENSU_INS5_IJNSA_ILi8EEESH_EEENS5_IJSH_SC_EEEEEEEvNS4_8identityENS4_23SM90_TMA_LOAD_MULTICASTES1B_vS1C_EENS_8epilogue10collective18CollectiveEpilogueINS1F_22Sm90TmaWarpSpecializedILi3ELi2ELi16ELb1ELb0EEEJSI_NS5_IJSG_NSA_ILi32EEEEEESJ_SK_SJ_SK_NS1F_6fusion15FusionCallbacksIS1J_NS1M_13LinCombEltActINS1F_6thread4SiLuESJ_fSJ_fLNS_15FloatRoundStyleE2EEESI_S1L_JEEES11_NS12_INS13_ILi2ELi4ELi3EEES16_NSU_INS5_IJS17_S1K_EEENS5_IJS1K_SC_EEEEEEENS4_17SM75_U32x4_LDSM_NENS4_14SM90_TMA_STOREES1Y_NS4_17SM90_U32x4_STSM_NENS4_9Copy_AtomIJS21_NS_6half_tEEEEvEEEvvEEEEvNT_6ParamsE,@function
        .size           _ZN7cutlass13device_kernelINS_4gemm6kernel13GemmUniversalIN4cute5tupleIJiiiiEEENS1_10collective13CollectiveMmaINS1_34MainloopSm90TmaGmmaWarpSpecializedILi8ENS5_IJNS4_1CILi2EEENSA_ILi1EEESC_EEENS1_35KernelTmaWarpSpecializedCooperativeEEENS5_IJNSA_ILi128EEENSA_ILi64EEESH_EEENS_10bfloat16_tENS5_IJlSC_lEEESJ_SK_NS4_8TiledMMAINS4_8MMA_AtomIJNS4_4SM904GMMA27MMA_64x64x16_F32BF16BF16_SSILNSO_5MajorE0ELSQ_0ELNSO_7ScaleInE1ELSR_1EEEEEENS4_6LayoutISD_NS5_IJSC_NSA_ILi0EEESV_EEEEENS5_IJNS4_10UnderscoreESY_SY_EEEEENS4_13SM90_TMA_LOADENS4_14ComposedLayoutINS4_7SwizzleILi3ELi4ELi3EEENS4_18smem_ptr_flag_bitsILi16EEENSU_INS5_IJNSA_ILi8EEESH_EEENS5_IJSH_SC_EEEEEEEvNS4_8identityENS4_23SM90_TMA_LOAD_MULTICASTES1B_vS1C_EENS_8epilogue10collective18CollectiveEpilogueINS1F_22Sm90TmaWarpSpecializedILi3ELi2ELi16ELb1ELb0EEEJSI_NS5_IJSG_NSA_ILi32EEEEEESJ_SK_SJ_SK_NS1F_6fusion15FusionCallbacksIS1J_NS1M_13LinCombEltActINS1F_6thread4SiLuESJ_fSJ_fLNS_15FloatRoundStyleE2EEESI_S1L_JEEES11_NS12_INS13_ILi2ELi4ELi3EEES16_NSU_INS5_IJS17_S1K_EEENS5_IJS1K_SC_EEEEEEENS4_17SM75_U32x4_LDSM_NENS4_14SM90_TMA_STOREES1Y_NS4_17SM90_U32x4_STSM_NENS4_9Copy_AtomIJS21_NS_6half_tEEEEvEEEvvEEEEvNT_6ParamsE,(.L_x_261 - _ZN7cutlass13device_kernelINS_4gemm6kernel13GemmUniversalIN4cute5tupleIJiiiiEEENS1_10collective13CollectiveMmaINS1_34MainloopSm90TmaGmmaWarpSpecializedILi8ENS5_IJNS4_1CILi2EEENSA_ILi1EEESC_EEENS1_35KernelTmaWarpSpecializedCooperativeEEENS5_IJNSA_ILi128EEENSA_ILi64EEESH_EEENS_10bfloat16_tENS5_IJlSC_lEEESJ_SK_NS4_8TiledMMAINS4_8MMA_AtomIJNS4_4SM904GMMA27MMA_64x64x16_F32BF16BF16_SSILNSO_5MajorE0ELSQ_0ELNSO_7ScaleInE1ELSR_1EEEEEENS4_6LayoutISD_NS5_IJSC_NSA_ILi0EEESV_EEEEENS5_IJNS4_10UnderscoreESY_SY_EEEEENS4_13SM90_TMA_LOADENS4_14ComposedLayoutINS4_7SwizzleILi3ELi4ELi3EEENS4_18smem_ptr_flag_bitsILi16EEENSU_INS5_IJNSA_ILi8EEESH_EEENS5_IJSH_SC_EEEEEEEvNS4_8identityENS4_23SM90_TMA_LOAD_MULTICASTES1B_vS1C_EENS_8epilogue10collective18CollectiveEpilogueINS1F_22Sm90TmaWarpSpecializedILi3ELi2ELi16ELb1ELb0EEEJSI_NS5_IJSG_NSA_ILi32EEEEEESJ_SK_SJ_SK_NS1F_6fusion15FusionCallbacksIS1J_NS1M_13LinCombEltActINS1F_6thread4SiLuESJ_fSJ_fLNS_15FloatRoundStyleE2EEESI_S1L_JEEES11_NS12_INS13_ILi2ELi4ELi3EEES16_NSU_INS5_IJS17_S1K_EEENS5_IJS1K_SC_EEEEEEENS4_17SM75_U32x4_LDSM_NENS4_14SM90_TMA_STOREES1Y_NS4_17SM90_U32x4_STSM_NENS4_9Copy_AtomIJS21_NS_6half_tEEEEvEEEvvEEEEvNT_6ParamsE)
        .other          _ZN7cutlass13device_kernelINS_4gemm6kernel13GemmUniversalIN4cute5tupleIJiiiiEEENS1_10collective13CollectiveMmaINS1_34MainloopSm90TmaGmmaWarpSpecializedILi8ENS5_IJNS4_1CILi2EEENSA_ILi1EEESC_EEENS1_35KernelTmaWarpSpecializedCooperativeEEENS5_IJNSA_ILi128EEENSA_ILi64EEESH_EEENS_10bfloat16_tENS5_IJlSC_lEEESJ_SK_NS4_8TiledMMAINS4_8MMA_AtomIJNS4_4SM904GMMA27MMA_64x64x16_F32BF16BF16_SSILNSO_5MajorE0ELSQ_0ELNSO_7ScaleInE1ELSR_1EEEEEENS4_6LayoutISD_NS5_IJSC_NSA_ILi0EEESV_EEEEENS5_IJNS4_10UnderscoreESY_SY_EEEEENS4_13SM90_TMA_LOADENS4_14ComposedLayoutINS4_7SwizzleILi3ELi4ELi3EEENS4_18smem_ptr_flag_bitsILi16EEENSU_INS5_IJNSA_ILi8EEESH_EEENS5_IJSH_SC_EEEEEEEvNS4_8identityENS4_23SM90_TMA_LOAD_MULTICASTES1B_vS1C_EENS_8epilogue10collective18CollectiveEpilogueINS1F_22Sm90TmaWarpSpecializedILi3ELi2ELi16ELb1ELb0EEEJSI_NS5_IJSG_NSA_ILi32EEEEEESJ_SK_SJ_SK_NS1F_6fusion15FusionCallbacksIS1J_NS1M_13LinCombEltActINS1F_6thread4SiLuESJ_fSJ_fLNS_15FloatRoundStyleE2EEESI_S1L_JEEES11_NS12_INS13_ILi2ELi4ELi3EEES16_NSU_INS5_IJS17_S1K_EEENS5_IJS1K_SC_EEEEEEENS4_17SM75_U32x4_LDSM_NENS4_14SM90_TMA_STOREES1Y_NS4_17SM90_U32x4_STSM_NENS4_9Copy_AtomIJS21_NS_6half_tEEEEvEEEvvEEEEvNT_6ParamsE,@"STO_CUDA_ENTRY STV_DEFAULT"
_ZN7cutlass13device_kernelINS_4gemm6kernel13GemmUniversalIN4cute5tupleIJiiiiEEENS1_10collective13CollectiveMmaINS1_34MainloopSm90TmaGmmaWarpSpecializedILi8ENS5_IJNS4_1CILi2EEENSA_ILi1EEESC_EEENS1_35KernelTmaWarpSpecializedCooperativeEEENS5_IJNSA_ILi128EEENSA_ILi64EEESH_EEENS_10bfloat16_tENS5_IJlSC_lEEESJ_SK_NS4_8TiledMMAINS4_8MMA_AtomIJNS4_4SM904GMMA27MMA_64x64x16_F32BF16BF16_SSILNSO_5MajorE0ELSQ_0ELNSO_7ScaleInE1ELSR_1EEEEEENS4_6LayoutISD_NS5_IJSC_NSA_ILi0EEESV_EEEEENS5_IJNS4_10UnderscoreESY_SY_EEEEENS4_13SM90_TMA_LOADENS4_14ComposedLayoutINS4_7SwizzleILi3ELi4ELi3EEENS4_18smem_ptr_flag_bitsILi16EEENSU_INS5_IJNSA_ILi8EEESH_EEENS5_IJSH_SC_EEEEEEEvNS4_8identityENS4_23SM90_TMA_LOAD_MULTICASTES1B_vS1C_EENS_8epilogue10collective18CollectiveEpilogueINS1F_22Sm90TmaWarpSpecializedILi3ELi2ELi16ELb1ELb0EEEJSI_NS5_IJSG_NSA_ILi32EEEEEESJ_SK_SJ_SK_NS1F_6fusion15FusionCallbacksIS1J_NS1M_13LinCombEltActINS1F_6thread4SiLuESJ_fSJ_fLNS_15FloatRoundStyleE2EEESI_S1L_JEEES11_NS12_INS13_ILi2ELi4ELi3EEES16_NSU_INS5_IJS17_S1K_EEENS5_IJS1K_SC_EEEEEEENS4_17SM75_U32x4_LDSM_NENS4_14SM90_TMA_STOREES1Y_NS4_17SM90_U32x4_STSM_NENS4_9Copy_AtomIJS21_NS_6half_tEEEEvEEEvvEEEEvNT_6ParamsE:
[----:B------:R-:W1:Y:S01]  /*0000*/  LDC R1, c[0x0][0x28] ;  /* 0x00000a00ff017b82 */ /* 0x000e620000000800 */
[----:B------:R-:W2:Y:S07]  /*0010*/  S2R R18, SR_TID.X ;  /* 0x0000000000127919 */ /* 0x000eae0000002100 */
[----:B------:R-:W3:Y:S01]  /*0020*/  LDC.64 R4, c[0x0][0x588] ;  /* 0x00016200ff047b82 */ /* 0x000ee20000000a00 */
[----:B------:R-:W-:Y:S01]  /*0030*/  ELECT P0, URZ, PT ;  /* 0x00000000003f782f */ /* 0x000fe20003800000 */
[----:B------:R-:W-:Y:S01]  /*0040*/  BSSY B0, `(.L_x_0) ;  /* 0x0000016000007945 */ /* 0x000fe20003800000 */
[----:B--2---:R-:W-:-:S02]  /*0050*/  SHF.R.U32.HI R7, RZ, 0x5, R18 ;  /* 0x00000005ff077819 */ /* 0x004fc40000011612 */
[----:B------:R-:W-:-:S03]  /*0060*/  SHF.R.U32.HI R2, RZ, 0x7, R18 ;  /* 0x00000007ff027819 */ /* 0x000fc60000011612 */
[----:B------:R-:W2:Y:S04]  /*0070*/  SHFL.IDX PT, R0, R7, RZ, 0x1f ;  /* 0x00001fff07007589 */ /* 0x000ea800000e0000 */
[----:B------:R4:W1:Y:S01]  /*0080*/  SHFL.IDX PT, R8, R2, RZ, 0x1f ;  /* 0x00001fff02087589 */ /* 0x00086200000e0000 */
[----:B--2---:R-:W-:Y:S02]  /*0090*/  ISETP.NE.OR P0, PT, R0, RZ, !P0 ;  /* 0x000000ff0000720c */ /* 0x004fe40004705670 */
[----:B------:R-:W-:-:S11]  /*00a0*/  SHF.R.S32.HI R3, RZ, 0x1f, R0 ;  /* 0x0000001fff037819 */ /* 0x000fd60000011400 */
[----:B-1-34-:R-:W-:Y:S05]  /*00b0*/  @P0 BRA `(.L_x_1) ;  /* 0x0000000000380947 */ /* 0x01afea0003800000 */
[----:B------:R-:W-:Y:S02]  /*00c0*/  ULDC.64 UR4, c[0x0][0x198] ;  /* 0x0000660000047ab9 */ /* 0x000fe40000000a00 */
[----:B------:R-:W-:Y:S02]  /*00d0*/  UIADD3 UR6, UP0, UR4, 0xf0, URZ ;  /* 0x000000f004067890 */ /* 0x000fe4000ff1e03f */
[----:B------:R-:W-:Y:S02]  /*00e0*/  UIADD3 UR8, UP1, UR4, 0x1f0, URZ ;  /* 0x000001f004087890 */ /* 0x000fe4000ff3e03f */
[----:B------:R-:W-:Y:S02]  /*00f0*/  UIADD3 UR10, UP2, UR4, 0x3f0, URZ ;  /* 0x000003f0040a7890 */ /* 0x000fe4000ff5e03f */
[----:B------:R-:W-:Y:S02]  /*0100*/  UIADD3 UR4, UP3, UR4, 0x4f0, URZ ;  /* 0x000004f004047890 */ /* 0x000fe4000ff7e03f */
[----:B------:R-:W-:-:S02]  /*0110*/  UIADD3.X UR7, URZ, UR5, URZ, UP0, !UPT ;  /* 0x000000053f077290 */ /* 0x000fc400087fe43f */
[----:B------:R-:W-:Y:S02]  /*0120*/  UIADD3.X UR9, URZ, UR5, URZ, UP1, !UPT ;  /* 0x000000053f097290 */ /* 0x000fe40008ffe43f */
[----:B------:R-:W-:Y:S02]  /*0130*/  UIADD3.X UR11, URZ, UR5, URZ, UP2, !UPT ;  /* 0x000000053f0b7290 */ /* 0x000fe400097fe43f */
[----:B------:R-:W-:-:S03]  /*0140*/  UIADD3.X UR5, URZ, UR5, URZ, UP3, !UPT ;  /* 0x000000053f057290 */ /* 0x000fc60009ffe43f */
[----:B------:R1:W-:Y:S02]  /*0150*/  UTMACCTL.PF [UR6] ;  /* 0x00000000060079b9 */ /* 0x0003e40008040000 */
[----:B------:R1:W-:Y:S02]  /*0160*/  UTMACCTL.PF [UR8] ;  /* 0x00000000080079b9 */ /* 0x0003e40008040000 */
[----:B------:R1:W-:Y:S02]  /*0170*/  UTMACCTL.PF [UR10] ;  /* 0x000000000a0079b9 */ /* 0x0003e40008040000 */
[----:B------:R1:W-:Y:S02]  /*0180*/  UTMACCTL.PF [UR4] ;  /* 0x00000000040079b9 */ /* 0x0003e40008040000 */
[----:B-1----:R-:W-:Y:S01]  /*0190*/  NOP ;  /* 0x0000000000007918 */ /* 0x002fe20000000000 */
.L_x_1:
[----:B------:R-:W-:Y:S05]  /*01a0*/  BSYNC B0 ;  /* 0x0000000000007941 */ /* 0x000fea0003800000 */
.L_x_0:
[----:B------:R-:W-:Y:S01]  /*01b0*/  ULDC.64 UR4, c[0x0][0x590] ;  /* 0x0001640000047ab9 */ /* 0x000fe20000000a00 */
[----:B------:R-:W-:Y:S01]  /*01c0*/  LEA.HI R3, R3, R0, RZ, 0x2 ;  /* 0x0000000003037211 */ /* 0x000fe200078f10ff */
[----:B------:R-:W-:Y:S01]  /*01d0*/  ULDC.64 UR54, c[0x0][0x208] ;  /* 0x0000820000367ab9 */ /* 0x000fe20000000a00 */
[----:B------:R-:W-:Y:S01]  /*01e0*/  ISETP.NE.U32.AND P2, PT, RZ, UR4, PT ;  /* 0x00000004ff007c0c */ /* 0x000fe2000bf45070 */
[----:B------:R-:W-:Y:S01]  /*01f0*/  IMAD.MOV.U32 R2, RZ, RZ, R4 ;  /* 0x000000ffff027224 */ /* 0x000fe200078e0004 */
[----:B------:R-:W-:Y:S02]  /*0200*/  LOP3.LUT R3, R3, 0xfffffffc, RZ, 0xc0, !PT ;  /* 0xfffffffc03037812 */ /* 0x000fe400078ec0ff */
[----:B------:R-:W-:Y:S02]  /*0210*/  ISETP.NE.AND.EX P3, PT, RZ, UR5, PT, P2 ;  /* 0x00000005ff007c0c */ /* 0x000fe4000bf65320 */
[----:B------:R-:W-:Y:S01]  /*0220*/  PRMT R6, RZ, 0x7610, R6 ;  /* 0x00007610ff067816 */ /* 0x000fe20000000006 */
[----:B------:R-:W-:-:S02]  /*0230*/  IMAD.IADD R0, R0, 0x1, -R3 ;  /* 0x0000000100007824 */ /* 0x000fc400078e0a03 */
[----:B------:R-:W-:-:S08]  /*0240*/  IMAD.MOV.U32 R3, RZ, RZ, R5 ;  /* 0x000000ffff037224 */ /* 0x000fd000078e0005 */
[----:B------:R-:W-:Y:S05]  /*0250*/  @P3 BRA `(.L_x_2) ;  /* 0x0000000000303947 */ /* 0x000fea0003800000 */
[----:B------:R-:W-:Y:S02]  /*0260*/  ULDC.64 UR6, c[0x0][0x588] ;  /* 0x0001620000067ab9 */ /* 0x000fe40000000a00 */
[----:B------:R-:W-:-:S04]  /*0270*/  ISETP.NE.U32.AND P0, PT, RZ, UR6, PT ;  /* 0x00000006ff007c0c */ /* 0x000fc8000bf05070 */
[----:B------:R-:W-:-:S13]  /*0280*/  ISETP.NE.AND.EX P0, PT, RZ, UR7, PT, P0 ;  /* 0x00000007ff007c0c */ /* 0x000fda000bf05300 */
[----:B------:R-:W-:Y:S05]  /*0290*/  @!P0 BRA `(.L_x_3) ;  /* 0x0000000000108947 */ /* 0x000fea0003800000 */
[----:B------:R-:W2:Y:S02]  /*02a0*/  LDG.E R6, desc[UR54][R2.64] ;  /* 0x0000003602067981 */ /* 0x000ea4000c1e1900 */
[----:B--2---:R-:W-:Y:S02]  /*02b0*/  FSETP.NEU.AND P1, PT, R6, RZ, PT ;  /* 0x000000ff0600720b */ /* 0x004fe40003f2d000 */
[----:B------:R-:W-:Y:S01]  /*02c0*/  MOV R6, 0x1 ;  /* 0x0000000100067802 */ /* 0x000fe20000000f00 */
[----:B------:R-:W-:Y:S10]  /*02d0*/  BRA `(.L_x_2) ;  /* 0x0000000000107947 */ /* 0x000ff40003800000 */
.L_x_3:
[----:B------:R-:W-:Y:S01]  /*02e0*/  ULDC UR6, c[0x0][0x580] ;  /* 0x0001600000067ab9 */ /* 0x000fe20000000800 */
[----:B------:R-:W-:Y:S01]  /*02f0*/  IMAD.MOV.U32 R6, RZ, RZ, 0x1 ;  /* 0x00000001ff067424 */ /* 0x000fe200078e00ff */
[----:B------:R-:W-:Y:S02]  /*0300*/  FSETP.NEU.AND P1, PT, RZ, UR6, PT ;  /* 0x00000006ff007c0b */ /* 0x000fe4000bf2d000 */
[----:B------:R-:W-:-:S11]  /*0310*/  CS2R R2, SRZ ;  /* 0x0000000000027805 */ /* 0x000fd6000001ff00 */
.L_x_2:
[----:B------:R-:W-:Y:S02]  /*0320*/  ISETP.NE.U32.AND P4, PT, R2, RZ, PT ;  /* 0x000000ff0200720c */ /* 0x000fe40003f85070 */
[----:B------:R-:W-:Y:S02]  /*0330*/  ISETP.NE.AND.EX P5, PT, RZ, UR5, PT, P2 ;  /* 0x00000005ff007c0c */ /* 0x000fe4000bfa5320 */
[----:B------:R-:W-:Y:S02]  /*0340*/  ISETP.NE.AND.EX P2, PT, R3, RZ, PT, P4 ;  /* 0x000000ff0300720c */ /* 0x000fe40003f45340 */
[----:B------:R-:W-:-:S11]  /*0350*/  PLOP3.LUT P0, PT, PT, PT, PT, 0x8, 0x0 ;  /* 0x000000000000781c */ /* 0x000fd60003f0e170 */
[----:B------:R-:W-:Y:S05]  /*0360*/  @P2 BRA P5, `(.L_x_4) ;  /* 0x0000000000342947 */ /* 0x000fea0002800000 */
[----:B------:R-:W-:-:S04]  /*0370*/  ISETP.NE.U32.AND P0, PT, RZ, UR4, PT ;  /* 0x00000004ff007c0c */ /* 0x000fc8000bf05070 */
[----:B------:R-:W-:-:S13]  /*0380*/  ISETP.NE.AND.EX P0, PT, RZ, UR5, PT, P0 ;  /* 0x00000005ff007c0c */ /* 0x000fda000bf05300 */
[----:B------:R-:W-:Y:S05]  /*0390*/  @!P0 BRA `(.L_x_5) ;  /* 0x0000000000248947 */ /* 0x000fea0003800000 */
[----:B------:R-:W-:Y:S02]  /*03a0*/  PRMT R6, R6, 0x9910, RZ ;  /* 0x0000991006067816 */ /* 0x000fe400000000ff */
[----:B------:R-:W-:Y:S02]  /*03b0*/  ISETP.NE.U32.AND P0, PT, R2, RZ, PT ;  /* 0x000000ff0200720c */ /* 0x000fe40003f05070 */
[----:B------:R-:W-:Y:S02]  /*03c0*/  ISETP.NE.AND P2, PT, R6, RZ, PT ;  /* 0x000000ff0600720c */ /* 0x000fe40003f45270 */
[----:B------:R-:W-:Y:S02]  /*03d0*/  ISETP.NE.AND.EX P0, PT, R3, RZ, PT, P0 ;  /* 0x000000ff0300720c */ /* 0x000fe40003f05300 */
[----:B------:R-:W-:-:S09]  /*03e0*/  SEL R2, RZ, 0xffffffff, P1 ;  /* 0xffffffffff027807 */ /* 0x000fd20000800000 */
[----:B------:R-:W-:-:S04]  /*03f0*/  @!P2 SEL R2, RZ, 0xffffffff, P0 ;  /* 0xffffffffff02a807 */ /* 0x000fc80000000000 */
[----:B------:R-:W-:-:S04]  /*0400*/  LOP3.LUT R2, R2, 0x1, RZ, 0xc0, !PT ;  /* 0x0000000102027812 */ /* 0x000fc800078ec0ff */
[----:B------:R-:W-:Y:S01]  /*0410*/  ISETP.EQ.U32.AND P0, PT, R2, 0x1, PT ;  /* 0x000000010200780c */ /* 0x000fe20003f02070 */
[----:B------:R-:W-:-:S12]  /*0420*/  BRA `(.L_x_4) ;  /* 0x0000000000047947 */ /* 0x000fd80003800000 */
.L_x_5:
[----:B------:R-:W-:-:S13]  /*0430*/  PLOP3.LUT P0, PT, P1, PT, PT, 0x8, 0x0 ;  /* 0x000000000000781c */ /* 0x000fda0000f0e170 */
.L_x_4:
[----:B------:R-:W1:Y:S02]  /*0440*/  SHFL.IDX PT, R2, R7, RZ, 0x1f ;  /* 0x00001fff07027589 */ /* 0x000e6400000e0000 */
[----:B-1----:R-:W-:-:S13]  /*0450*/  ISETP.NE.AND P1, PT, R2, RZ, PT ;  /* 0x000000ff0200720c */ /* 0x002fda0003f25270 */
[----:B------:R-:W-:Y:S05]  /*0460*/  @P1 BRA `(.L_x_6) ;  /* 0x0000000000841947 */ /* 0x000fea0003800000 */
[----:B------:R-:W-:Y:S01]  /*0470*/  ELECT P1, URZ, PT ;  /* 0x00000000003f782f */ /* 0x000fe20003820000 */
[----:B------:R-:W-:-:S12]  /*0480*/  BSSY B0, `(.L_x_6) ;  /* 0x000001f000007945 */ /* 0x000fd80003800000 */
[----:B------:R-:W-:Y:S05]  /*0490*/  @!P1 BRA `(.L_x_7) ;  /* 0x0000000000749947 */ /* 0x000fea0003800000 */
[----:B------:R-:W1:Y:S01]  /*04a0*/  S2UR UR8, SR_CgaCtaId ;  /* 0x00000000000879c3 */ /* 0x000e620000008800 */
[----:B------:R-:W-:Y:S01]  /*04b0*/  UMOV UR4, 0x400 ;  /* 0x0000040000047882 */ /* 0x000fe20000000000 */
[----:B------:R-:W-:Y:S01]  /*04c0*/  UMOV UR5, 0x1 ;  /* 0x0000000100057882 */ /* 0x000fe20000000000 */
[----:B------:R-:W-:Y:S02]  /*04d0*/  UMOV UR6, 0x4 ;  /* 0x0000000400067882 */ /* 0x000fe40000000000 */
[----:B------:R-:W-:-:S04]  /*04e0*/  UIADD3 UR6, -UR6, 0x100000, URZ ;  /* 0x0010000006067890 */ /* 0x000fc8000fffe13f */
[----:B------:R-:W-:Y:S02]  /*04f0*/  USHF.L.U32 UR7, UR6, 0xb, URZ ;  /* 0x0000000b06077899 */ /* 0x000fe4000800063f */
[----:B------:R-:W-:Y:S02]  /*0500*/  USHF.L.U32 UR6, UR6, 0x1, URZ ;  /* 0x0000000106067899 */ /* 0x000fe4000800063f */
[----:B-1----:R-:W-:Y:S02]  /*0510*/  ULEA UR8, UR8, UR4, 0x18 ;  /* 0x0000000408087291 */ /* 0x002fe4000f8ec03f */
[----:B------:R-:W-:-:S04]  /*0520*/  UIADD3 UR4, -UR5, 0x100000, URZ ;  /* 0x0010000005047890 */ /* 0x000fc8000fffe13f */
[----:B------:R-:W-:Y:S02]  /*0530*/  USHF.L.U32 UR5, UR4, 0xb, URZ ;  /* 0x0000000b04057899 */ /* 0x000fe4000800063f */
[----:B------:R-:W-:Y:S01]  /*0540*/  USHF.L.U32 UR4, UR4, 0x1, URZ ;  /* 0x0000000104047899 */ /* 0x000fe2000800063f */
[----:B------:R-:W1:Y:S11]  /*0550*/  FENCE.VIEW.ASYNC.S ;  /* 0x00000000000073c6 */ /* 0x000e760000000000 */
[----:B-1----:R1:W2:Y:S01]  /*0560*/  SYNCS.EXCH.64 URZ, [UR8], UR4 ;  /* 0x00000004083f75b2 */ /* 0x0022a20008000100 */
[----:B------:R1:W3:Y:S01]  /*0570*/  SYNCS.EXCH.64 URZ, [UR8+0x40], UR6 ;  /* 0x00004006083f75b2 */ /* 0x0002e20008000100 */
[----:B------:R1:W4:Y:S01]  /*0580*/  SYNCS.EXCH.64 URZ, [UR8+0x8], UR4 ;  /* 0x00000804083f75b2 */ /* 0x0003220008000100 */
[----:B------:R1:W1:Y:S01]  /*0590*/  SYNCS.EXCH.64 URZ, [UR8+0x48], UR6 ;  /* 0x00004806083f75b2 */ /* 0x0002620008000100 */
        /* <DEDUP_REMOVED lines=12> */
[----:B------:R-:W-:Y:S01]  /*0660*/  NOP ;  /* 0x0000000000007918 */ /* 0x000fe20000000000 */
.L_x_7:
[----:B-1----:R-:W-:Y:S05]  /*0670*/  BSYNC B0 ;  /* 0x0000000000007941 */ /* 0x002fea0003800000 */
.L_x_6:
[----:B------:R-:W1:Y:S01]  /*0680*/  S2UR UR9, SR_CTAID.X ;  /* 0x00000000000979c3 */ /* 0x000e620000002500 */
[----:B------:R-:W5:Y:S01]  /*0690*/  S2R R6, SR_CTAID.Y ;  /* 0x0000000000067919 */ /* 0x000f620000002600 */
[----:B------:R-:W-:Y:S01]  /*06a0*/  ULDC UR4, c[0x0][0x150] ;  /* 0x0000540000047ab9 */ /* 0x000fe20000000800 */
[----:B------:R-:W-:Y:S01]  /*06b0*/  NOP ;  /* 0x0000000000007918 */ /* 0x000fe20000000000 */
[----:B------:R-:W2:Y:S04]  /*06c0*/  SHFL.IDX PT, R9, R7, RZ, 0x1f ;  /* 0x00001fff07097589 */ /* 0x000ea800000e0000 */
[----:B------:R-:W3:Y:S01]  /*06d0*/  LDC R11, c[0x0][0x144] ;  /* 0x00005100ff0b7b82 */ /* 0x000ee20000000800 */
[----:B-1----:R-:W-:-:S05]  /*06e0*/  I2FP.F32.U32 R3, UR9 ;  /* 0x0000000900037c45 */ /* 0x002fca0008201000 */
[----:B------:R-:W-:Y:S01]  /*06f0*/  FMUL R10, R3, UR4 ;  /* 0x00000004030a7c20 */ /* 0x000fe20008400000 */
[----:B--2---:R-:W-:Y:S01]  /*0700*/  ISETP.NE.AND P1, PT, R9, RZ, PT ;  /* 0x000000ff0900720c */ /* 0x004fe20003f25270 */
[----:B------:R-:W-:Y:S01]  /*0710*/  ULDC UR4, c[0x0][0x154] ;  /* 0x0000550000047ab9 */ /* 0x000fe20000000800 */
[----:B------:R-:W-:Y:S02]  /*0720*/  SHF.R.S32.HI R3, RZ, 0x1f, R18 ;  /* 0x0000001fff037819 */ /* 0x000fe40000011412 */
[----:B-----5:R-:W-:Y:S01]  /*0730*/  I2FP.F32.U32 R12, R6 ;  /* 0x00000006000c7245 */ /* 0x020fe20000201000 */
[----:B------:R-:W1:Y:S01]  /*0740*/  F2I.U32.TRUNC.NTZ R10, R10 ;  /* 0x0000000a000a7305 */ /* 0x000e62000020f000 */
[----:B------:R-:W-:-:S03]  /*0750*/  LEA.HI R9, R3, R18, RZ, 0x7 ;  /* 0x0000001203097211 */ /* 0x000fc600078f38ff */
[----:B------:R-:W-:Y:S01]  /*0760*/  FMUL R15, R12, UR4 ;  /* 0x000000040c0f7c20 */ /* 0x000fe20008400000 */
[----:B------:R-:W-:Y:S01]  /*0770*/  LOP3.LUT R9, R9, 0xffffff80, RZ, 0xc0, !PT ;  /* 0xffffff8009097812 */ /* 0x000fe200078ec0ff */
[----:B-1----:R-:W-:-:S04]  /*0780*/  IMAD.MOV R14, RZ, RZ, -R10 ;  /* 0x000000ffff0e7224 */ /* 0x002fc800078e0a0a */
[----:B---3--:R-:W-:Y:S01]  /*0790*/  IMAD R3, R11, R14, UR9 ;  /* 0x000000090b037e24 */ /* 0x008fe2000f8e020e */
[----:B------:R-:W-:Y:S06]  /*07a0*/  @P1 BRA `(.L_x_8) ;  /* 0x0000000000501947 */ /* 0x000fec0003800000 */
[----:B------:R-:W1:Y:S01]  /*07b0*/  S2UR UR5, SR_CgaCtaId ;  /* 0x00000000000579c3 */ /* 0x000e620000008800 */
[----:B------:R-:W-:Y:S01]  /*07c0*/  UMOV UR4, 0x400 ;  /* 0x0000040000047882 */ /* 0x000fe20000000000 */
[----:B------:R-:W-:Y:S01]  /*07d0*/  UMOV UR6, 0x20 ;  /* 0x0000002000067882 */ /* 0x000fe20000000000 */
[----:B------:R-:W-:Y:S01]  /*07e0*/  UMOV UR7, 0x100 ;  /* 0x0000010000077882 */ /* 0x000fe20000000000 */
[----:B------:R-:W-:Y:S01]  /*07f0*/  ELECT P1, URZ, PT ;  /* 0x00000000003f782f */ /* 0x000fe20003820000 */
[----:B-1----:R-:W-:Y:S02]  /*0800*/  ULEA UR8, UR5, UR4, 0x18 ;  /* 0x0000000405087291 */ /* 0x002fe4000f8ec03f */
[----:B------:R-:W-:-:S04]  /*0810*/  UIADD3 UR4, -UR6, 0x100000, URZ ;  /* 0x0010000006047890 */ /* 0x000fc8000fffe13f */
[----:B------:R-:W-:Y:S02]  /*0820*/  USHF.L.U32 UR5, UR4, 0xb, URZ ;  /* 0x0000000b04057899 */ /* 0x000fe4000800063f */
[----:B------:R-:W-:Y:S02]  /*0830*/  USHF.L.U32 UR4, UR4, 0x1, URZ ;  /* 0x0000000104047899 */ /* 0x000fe4000800063f */
[----:B------:R-:W-:-:S04]  /*0840*/  UIADD3 UR6, -UR7, 0x100000, URZ ;  /* 0x0010000007067890 */ /* 0x000fc8000fffe13f */
[----:B------:R-:W-:Y:S02]  /*0850*/  USHF.L.U32 UR7, UR6, 0xb, URZ ;  /* 0x0000000b06077899 */ /* 0x000fe4000800063f */
[----:B------:R-:W-:Y:S01]  /*0860*/  USHF.L.U32 UR6, UR6, 0x1, URZ ;  /* 0x0000000106067899 */ /* 0x000fe2000800063f */
[----:B------:R-:W1:Y:S03]  /*0870*/  FENCE.VIEW.ASYNC.S ;  /* 0x00000000000073c6 */ /* 0x000e660000000000 */
[----:B-1----:R1:W2:Y:S08]  /*0880*/  SYNCS.EXCH.64 URZ, [UR8+0x80], UR4 ;  /* 0x00008004083f75b2 */ /* 0x0022b00008000100 */
[----:B------:R1:W3:Y:S01]  /*0890*/  SYNCS.EXCH.64 URZ, [UR8+0x98], UR6 ;  /* 0x00009806083f75b2 */ /* 0x0002e20008000100 */
[----:B------:R1:W1:Y:S01]  /*08a0*/  SYNCS.EXCH.64 URZ, [UR8+0x88], UR4 ;  /* 0x00008804083f75b2 */ /* 0x0002620008000100 */
[----:B------:R1:W1:Y:S01]  /*08b0*/  SYNCS.EXCH.64 URZ, [UR8+0xa0], UR6 ;  /* 0x0000a006083f75b2 */ /* 0x0002620008000100 */
[----:B------:R1:W1:Y:S01]  /*08c0*/  SYNCS.EXCH.64 URZ, [UR8+0x90], UR4 ;  /* 0x00009004083f75b2 */ /* 0x0002620008000100 */
[----:B------:R1:W1:Y:S01]  /*08d0*/  SYNCS.EXCH.64 URZ, [UR8+0xa8], UR6 ;  /* 0x0000a806083f75b2 */ /* 0x0002620008000100 */
[----:B------:R-:W-:Y:S01]  /*08e0*/  NOP ;  /* 0x0000000000007918 */ /* 0x000fe20000000000 */
.L_x_8:
[----:B------:R-:W-:Y:S01]  /*08f0*/  IMAD.IADD R10, R18, 0x1, -R9 ;  /* 0x00000001120a7824 */ /* 0x000fe200078e0a09 */
[----:B------:R-:W5:Y:S01]  /*0900*/  SHFL.IDX PT, R14, R7, RZ, 0x1f ;  /* 0x00001fff070e7589 */ /* 0x000f6200000e0000 */
[----:B------:R-:W-:Y:S02]  /*0910*/  SHF.R.S32.HI R13, RZ, 0x1f, R2 ;  /* 0x0000001fff0d7819 */ /* 0x000fe40000011402 */
[----:B------:R-:W-:Y:S01]  /*0920*/  ELECT P1, URZ, PT ;  /* 0x00000000003f782f */ /* 0x000fe20003820000 */
[----:B------:R-:W4:Y:S01]  /*0930*/  F2I.U32.TRUNC.NTZ R15, R15 ;  /* 0x0000000f000f7305 */ /* 0x000f22000020f000 */
[----:B------:R-:W-:Y:S01]  /*0940*/  SHF.R.S32.HI R9, RZ, 0x1f, R10 ;  /* 0x0000001fff097819 */ /* 0x000fe2000001140a */
[----:B-1----:R-:W-:Y:S01]  /*0950*/  UMOV UR4, 0x20 ;  /* 0x0000002000047882 */ /* 0x002fe20000000000 */
[----:B------:R-:W-:Y:S01]  /*0960*/  LEA.HI R13, R13, R2, RZ, 0x2 ;  /* 0x000000020d0d7211 */ /* 0x000fe200078f10ff */
[----:B------:R-:W-:Y:S01]  /*0970*/  IMAD.MOV.U32 R57, RZ, RZ, 0x1 ;  /* 0x00000001ff397424 */ /* 0x000fe200078e00ff */
[----:B------:R-:W-:Y:S01]  /*0980*/  LEA.HI R9, R9, R10, RZ, 0x3 ;  /* 0x0000000a09097211 */ /* 0x000fe200078f18ff */
[----:B------:R-:W-:Y:S01]  /*0990*/  NOP ;  /* 0x0000000000007918 */ /* 0x000fe20000000000 */
[----:B------:R-:W-:-:S02]  /*09a0*/  LOP3.LUT R13, R13, 0x3ffffffc, RZ, 0xc0, !PT ;  /* 0x3ffffffc0d0d7812 */ /* 0x000fc400078ec0ff */
[--C-:B------:R-:W-:Y:S02]  /*09b0*/  SHF.R.S32.HI R11, RZ, 0x3, R9.reuse ;  /* 0x00000003ff0b7819 */ /* 0x100fe40000011409 */
[----:B------:R-:W-:Y:S02]  /*09c0*/  SHF.R.S32.HI R12, RZ, 0x1f, R9 ;  /* 0x0000001fff0c7819 */ /* 0x000fe40000011409 */
[----:B------:R-:W-:Y:S01]  /*09d0*/  IADD3 R13, R2, -R13, RZ ;  /* 0x8000000d020d7210 */ /* 0x000fe20007ffe0ff */
[----:B------:R-:W1:Y:S01]  /*09e0*/  LDC R9, c[0x0][0x148] ;  /* 0x00005200ff097b82 */ /* 0x000e620000000800 */
[----:B------:R-:W-:Y:S01]  /*09f0*/  LEA.HI R12, R12, R11, RZ, 0x2 ;  /* 0x0000000b0c0c7211 */ /* 0x000fe200078f10ff */
[----:B----4-:R-:W-:Y:S01]  /*0a00*/  IMAD.MOV R24, RZ, RZ, -R15 ;  /* 0x000000ffff187224 */ /* 0x010fe200078e0a0f */
[----:B------:R-:W-:Y:S02]  /*0a10*/  ISETP.NE.AND P4, PT, R0, RZ, PT ;  /* 0x000000ff0000720c */ /* 0x000fe40003f85270 */
[----:B------:R-:W-:-:S02]  /*0a20*/  LOP3.LUT R12, R12, 0xfffffffc, RZ, 0xc0, !PT ;  /* 0xfffffffc0c0c7812 */ /* 0x000fc400078ec0ff */
[----:B-----5:R-:W-:Y:S02]  /*0a30*/  ISETP.NE.OR P1, PT, R14, RZ, !P1 ;  /* 0x000000ff0e00720c */ /* 0x020fe40004f25670 */
[----:B------:R-:W-:Y:S01]  /*0a40*/  ISETP.EQ.OR P2, PT, R0, 0x3, !P4 ;  /* 0x000000030000780c */ /* 0x000fe20006742670 */
[----:B------:R-:W-:-:S03]  /*0a50*/  IMAD.IADD R12, R11, 0x1, -R12 ;  /* 0x000000010b0c7824 */ /* 0x000fc600078e0a0c */
[----:B------:R-:W-:Y:S01]  /*0a60*/  ISETP.EQ.AND P2, PT, R8, RZ, P2 ;  /* 0x000000ff0800720c */ /* 0x000fe20001742270 */
[----:B------:R-:W-:-:S03]  /*0a70*/  IMAD R12, R13, 0x4, R12 ;  /* 0x000000040d0c7824 */ /* 0x000fc600078e020c */
[----:B------:R-:W-:Y:S02]  /*0a80*/  SEL R22, RZ, 0x1, !P2 ;  /* 0x00000001ff167807 */ /* 0x000fe40005000000 */
[----:B------:R-:W-:Y:S01]  /*0a90*/  LEA.HI R2, R12, R12, RZ, 0x1 ;  /* 0x0000000c0c027211 */ /* 0x000fe200078f08ff */
[----:B------:R-:W-:Y:S01]  /*0aa0*/  VOTEU.ALL UP0, P1 ;  /* 0x00000000003f7886 */ /* 0x000fe20000800000 */
[----:B------:R-:W-:Y:S02]  /*0ab0*/  VOTEU.ALL UP1, P1 ;  /* 0x00000000003f7886 */ /* 0x000fe40000820000 */
[----:B------:R-:W-:Y:S02]  /*0ac0*/  LOP3.LUT R11, R2, 0xfffffffe, RZ, 0xc0, !PT ;  /* 0xfffffffe020b7812 */ /* 0x000fe400078ec0ff */
[----:B------:R-:W4:Y:S01]  /*0ad0*/  @!UP0 S2UR UR7, SR_CgaCtaId ;  /* 0x00000000000789c3 */ /* 0x000f220000008800 */
[----:B------:R-:W-:Y:S01]  /*0ae0*/  @!UP0 UMOV UR6, 0x400 ;  /* 0x0000040000068882 */ /* 0x000fe20000000000 */
[----:B------:R-:W-:-:S04]  /*0af0*/  @!UP0 UIADD3 UR4, -UR4, 0x100000, URZ ;  /* 0x0010000004048890 */ /* 0x000fc8000fffe13f */
[----:B------:R-:W-:Y:S02]  /*0b00*/  @!UP0 USHF.L.U32 UR5, UR4, 0xb, URZ ;  /* 0x0000000b04058899 */ /* 0x000fe4000800063f */
[----:B------:R-:W-:Y:S01]  /*0b10*/  @!UP0 USHF.L.U32 UR4, UR4, 0x1, URZ ;  /* 0x0000000104048899 */ /* 0x000fe2000800063f */
[C---:B------:R-:W-:Y:S01]  /*0b20*/  IMAD.IADD R2, R12.reuse, 0x1, -R11 ;  /* 0x000000010c027824 */ /* 0x040fe200078e0a0b */
[----:B------:R-:W-:-:S04]  /*0b30*/  SHF.L.U32 R11, R12, 0x2, RZ ;  /* 0x000000020c0b7819 */ /* 0x000fc800000006ff */
[----:B------:R-:W-:Y:S01]  /*0b40*/  LOP3.LUT R56, R12, 0xc, R11, 0x78, !PT ;  /* 0x0000000c0c387812 */ /* 0x000fe200078e780b */
[----:B-1----:R-:W-:Y:S01]  /*0b50*/  IMAD R11, R9, R24, R6 ;  /* 0x00000018090b7224 */ /* 0x002fe200078e0206 */
[----:B------:R-:W1:Y:S01]  /*0b60*/  LDC R12, c[0x0][0x140] ;  /* 0x00005000ff0c7b82 */ /* 0x000e620000000800 */
[----:B------:R-:W-:-:S13]  /*0b70*/  ISETP.NE.AND P5, PT, R2, R3, PT ;  /* 0x000000030200720c */ /* 0x000fda0003fa5270 */
[----:B------:R-:W-:Y:S01]  /*0b80*/  @P5 LEA.HI R2, R56, R56, RZ, 0x1 ;  /* 0x0000003838025211 */ /* 0x000fe200078f08ff */
[----:B----4-:R-:W-:Y:S01]  /*0b90*/  @!UP0 ULEA UR6, UR7, UR6, 0x18 ;  /* 0x0000000607068291 */ /* 0x010fe2000f8ec03f */
[----:B------:R-:W-:Y:S02]  /*0ba0*/  VOTEU.ALL UP0, P1 ;  /* 0x00000000003f7886 */ /* 0x000fe40000800000 */
[----:B------:R-:W-:Y:S02]  /*0bb0*/  @P5 SHF.R.S32.HI R2, RZ, 0x1, R2 ;  /* 0x00000001ff025819 */ /* 0x000fe40000011402 */
[----:B------:R-:W-:Y:S02]  /*0bc0*/  LOP3.LUT P1, RZ, R10, 0x7, RZ, 0xc0, !PT ;  /* 0x000000070aff7812 */ /* 0x000fe4000782c0ff */
[----:B------:R-:W-:Y:S02]  /*0bd0*/  @P5 ISETP.NE.AND P6, PT, R2, R11, PT ;  /* 0x0000000b0200520c */ /* 0x000fe40003fc5270 */
[----:B-1----:R-:W-:-:S02]  /*0be0*/  ISETP.EQ.U32.AND P2, PT, R12, 0x1, PT ;  /* 0x000000010c00780c */ /* 0x002fc40003f42070 */
[----:B------:R-:W-:Y:S01]  /*0bf0*/  @P5 SEL R57, RZ, 0x1, P6 ;  /* 0x00000001ff395807 */ /* 0x000fe20003000000 */
[----:B------:R-:W1:Y:S02]  /*0c00*/  FENCE.VIEW.ASYNC.S ;  /* 0x00000000000073c6 */ /* 0x000e640000000000 */
[----:B-1----:R1:W4:Y:S01]  /*0c10*/  @!UP0 SYNCS.EXCH.64 URZ, [UR6+0xb0], UR4 ;  /* 0x0000b004063f85b2 */ /* 0x0023220008000100 */
[C---:B------:R-:W-:Y:S01]  /*0c20*/  ISETP.NE.AND P5, PT, R8.reuse, RZ, PT ;  /* 0x000000ff0800720c */ /* 0x040fe20003fa5270 */
[----:B------:R-:W-:Y:S01]  /*0c30*/  VIADD R8, R8, 0xffffffff ;  /* 0xffffffff08087836 */ /* 0x000fe20000000000 */
[----:B------:R-:W-:Y:S02]  /*0c40*/  ISETP.LT.U32.AND P1, PT, R56, 0x2, !P1 ;  /* 0x000000023800780c */ /* 0x000fe40004f21070 */
[----:B------:R-:W-:Y:S02]  /*0c50*/  ISETP.EQ.AND P6, PT, R0, 0x2, !P5 ;  /* 0x000000020000780c */ /* 0x000fe40006fc2270 */
[----:B------:R-:W-:-:S02]  /*0c60*/  SEL R2, RZ, 0x1, !P1 ;  /* 0x00000001ff027807 */ /* 0x000fc40004800000 */
[----:B------:R-:W-:Y:S02]  /*0c70*/  ISETP.GE.U32.AND P1, PT, R8, 0x2, PT ;  /* 0x000000020800780c */ /* 0x000fe40003f26070 */
[----:B------:R-:W-:Y:S02]  /*0c80*/  SEL R19, RZ, 0x1, !P6 ;  /* 0x00000001ff137807 */ /* 0x000fe40007000000 */
[----:B------:R-:W-:Y:S02]  /*0c90*/  LOP3.LUT R57, R57, R2, RZ, 0xc0, !PT ;  /* 0x0000000239397212 */ /* 0x000fe400078ec0ff */
[----:B------:R-:W-:Y:S01]  /*0ca0*/  SEL R19, R19, 0x2, P1 ;  /* 0x0000000213137807 */ /* 0x000fe20000800000 */
[----:B------:R1:W1:Y:S01]  /*0cb0*/  @!UP1 SYNCS.EXCH.64 URZ, [UR6+0xb8], UR4 ;  /* 0x0000b804063f95b2 */ /* 0x0002620008000100 */
[----:B------:R-:W-:Y:S01]  /*0cc0*/  SEL R22, R22, 0x2, P1 ;  /* 0x0000000216167807 */ /* 0x000fe20000800000 */
[----:B------:R-:W-:Y:S01]  /*0cd0*/  NOP ;  /* 0x0000000000007918 */ /* 0x000fe20000000000 */
[----:B------:R-:W-:Y:S05]  /*0ce0*/  @!P2 BRA `(.L_x_9) ;  /* 0x000000000008a947 */ /* 0x000fea0003800000 */
[----:B-1234-:R-:W-:Y:S01]  /*0cf0*/  UCGABAR_ARV ;  /* 0x00000000000079c7 */ /* 0x01efe20008000000 */
[----:B------:R-:W-:Y:S05]  /*0d00*/  BRA `(.L_x_10) ;  /* 0x0000000000047947 */ /* 0x000fea0003800000 */
.L_x_9:
[----:B-1234-:R-:W-:Y:S01]  /*0d10*/  NOP ;  /* 0x0000000000007918 */ /* 0x01efe20000000000 */
.L_x_10:
[----:B------:R-:W1:Y:S01]  /*0d20*/  LDC R2, c[0x0][0x904] ;  /* 0x00024100ff027b82 */ /* 0x000e620000000800 */
[----:B------:R-:W-:Y:S01]  /*0d30*/  MOV R10, UR9 ;  /* 0x00000009000a7c02 */ /* 0x000fe20008000f00 */
[----:B------:R-:W-:Y:S01]  /*0d40*/  IMAD.MOV.U32 R11, RZ, RZ, RZ ;  /* 0x000000ffff0b7224 */ /* 0x000fe200078e00ff */
[----:B-1----:R-:W-:-:S04]  /*0d50*/  ISETP.NE.AND P1, PT, R2, 0x1, PT ;  /* 0x000000010200780c */ /* 0x002fc80003f25270 */
[----:B------:R-:W-:-:S09]  /*0d60*/  P2R R7, PR, RZ, 0x2 ;  /* 0x00000002ff077803 */ /* 0x000fd20000000000 */
[----:B------:R-:W1:Y:S01]  /*0d70*/  @P1 LDC R17, c[0x0][0x10] ;  /* 0x00000400ff111b82 */ /* 0x000e620000000800 */
[----:B------:R-:W-:Y:S02]  /*0d80*/  @P1 IMAD.MOV.U32 R7, RZ, RZ, RZ ;  /* 0x000000ffff071224 */ /* 0x000fe400078e00ff */
[----:B------:R-:W-:-:S05]  /*0d90*/  @P1 IMAD.MOV.U32 R15, RZ, RZ, RZ ;  /* 0x000000ffff0f1224 */ /* 0x000fca00078e00ff */
[----:B------:R-:W2:Y:S01]  /*0da0*/  @!P1 LDC R13, c[0x0][0xc] ;  /* 0x00000300ff0d9b82 */ /* 0x000ea20000000800 */
[----:B------:R-:W-:Y:S01]  /*0db0*/  ULDC UR4, c[0x0][0xc] ;  /* 0x0000030000047ab9 */ /* 0x000fe20000000800 */
[----:B------:R-:W-:Y:S01]  /*0dc0*/  ULDC UR5, c[0x0][0x10] ;  /* 0x0000040000057ab9 */ /* 0x000fe20000000800 */
[----:B------:R-:W-:Y:S01]  /*0dd0*/  ULDC UR6, c[0x0][0x14] ;  /* 0x0000050000067ab9 */ /* 0x000fe20000000800 */
[----:B------:R-:W-:-:S04]  /*0de0*/  UIMAD.WIDE.U32 UR4, UR4, UR5, URZ ;  /* 0x00000005040472a5 */ /* 0x000fc8000f8e003f */
[----:B------:R-:W-:Y:S02]  /*0df0*/  UIMAD.WIDE.U32 UR36, UR4, UR6, URZ ;  /* 0x00000006042472a5 */ /* 0x000fe4000f8e003f */
[----:B------:R-:W-:-:S04]  /*0e00*/  UIMAD UR42, UR5, UR6, URZ ;  /* 0x00000006052a72a4 */ /* 0x000fc8000f8e023f */
[----:B------:R-:W-:Y:S01]  /*0e10*/  UIADD3 UR42, UR37, UR42, URZ ;  /* 0x0000002a252a7290 */ /* 0x000fe2000fffe03f */
[----:B-1----:R-:W-:-:S05]  /*0e20*/  @P1 IMAD.WIDE.U32 R16, R17, UR9, R6 ;  /* 0x0000000911101c25 */ /* 0x002fca000f8e0006 */
[----:B------:R-:W-:Y:S01]  /*0e30*/  @P1 IADD3 R17, R17, R15, RZ ;  /* 0x0000000f11111210 */ /* 0x000fe20007ffe0ff */
[----:B--2---:R-:W-:-:S04]  /*0e40*/  @!P1 IMAD.WIDE.U32 R10, R6, R13, R10 ;  /* 0x0000000d060a9225 */ /* 0x004fc800078e000a */
[----:B------:R-:W-:Y:S02]  /*0e50*/  @!P1 IMAD.MOV.U32 R16, RZ, RZ, R10 ;  /* 0x000000ffff109224 */ /* 0x000fe400078e000a */
[----:B------:R-:W-:Y:S01]  /*0e60*/  @!P1 IMAD.MOV.U32 R17, RZ, RZ, R11 ;  /* 0x000000ffff119224 */ /* 0x000fe200078e000b */
[----:B------:R-:W-:Y:S06]  /*0e70*/  @!P2 BRA `(.L_x_11) ;  /* 0x00000000000ca947 */ /* 0x000fec0003800000 */
[----:B------:R-:W-:Y:S01]  /*0e80*/  UCGABAR_WAIT ;  /* 0x0000000000007dc7 */ /* 0x000fe20008000000 */
[----:B------:R-:W-:Y:S01]  /*0e90*/  CCTL.IVALL ;  /* 0x00000000ff00798f */ /* 0x000fe20002000000 */
[----:B------:R-:W-:Y:S05]  /*0ea0*/  BRA `(.L_x_12) ;  /* 0x0000000000047947 */ /* 0x000fea0003800000 */
.L_x_11:
[----:B------:R-:W-:Y:S06]  /*0eb0*/  BAR.SYNC.DEFER_BLOCKING 0x0 ;  /* 0x0000000000007b1d */ /* 0x000fec0000010000 */
.L_x_12:
[----:B------:R-:W1:Y:S01]  /*0ec0*/  S2UR UR41, SR_CgaCtaId ;  /* 0x00000000002979c3 */ /* 0x000e620000008800 */
[----:B------:R-:W-:Y:S04]  /*0ed0*/  BSSY B6, `(.L_x_13) ;  /* 0x00008e7000067945 */ /* 0x000fe80003800000 */
[----:B------:R-:W-:Y:S05]  /*0ee0*/  @!P5 BRA `(.L_x_14) ;  /* 0x000000640070d947 */ /* 0x000fea0003800000 */
[----:B------:R-:W-:-:S13]  /*0ef0*/  ISETP.GT.U32.AND P0, PT, R8, 0x1, PT ;  /* 0x000000010800780c */ /* 0x000fda0003f04070 */
[----:B------:R-:W-:Y:S05]  /*0f00*/  @P0 BRA `(.L_x_15) ;  /* 0x0000008c008c0947 */ /* 0x000fea0003800000 */
[----:B------:R-:W-:Y:S01]  /*0f10*/  ULDC.64 UR4, c[0x0][0x8f8] ;  /* 0x00023e0000047ab9 */ /* 0x000fe20000000a00 */
[----:B------:R-:W-:Y:S01]  /*0f20*/  UMOV UR47, 0xffffffff ;  /* 0xffffffff002f7882 */ /* 0x000fe20000000000 */
[----:B------:R-:W-:Y:S01]  /*0f30*/  ISETP.GE.U32.AND P0, PT, R16, UR4, PT ;  /* 0x0000000410007c0c */ /* 0x000fe2000bf06070 */
[----:B------:R-:W-:Y:S01]  /*0f40*/  IMAD.MOV.U32 R23, RZ, RZ, -0x1 ;  /* 0xffffffffff177424 */ /* 0x000fe200078e00ff */
[----:B------:R-:W-:Y:S02]  /*0f50*/  PRMT R58, RZ, 0x7610, R58 ;  /* 0x00007610ff3a7816 */ /* 0x000fe4000000003a */
[----:B------:R-:W-:Y:S02]  /*0f60*/  ISETP.GE.U32.AND.EX P0, PT, R17, UR5, PT, P0 ;  /* 0x0000000511007c0c */ /* 0x000fe4000bf06100 */
[----:B------:R-:W-:Y:S02]  /*0f70*/  MOV R62, 0xffffffff ;  /* 0xffffffff003e7802 */ /* 0x000fe40000000f00 */
[----:B------:R-:W-:-:S09]  /*0f80*/  PRMT R0, RZ, 0x7610, R0 ;  /* 0x00007610ff007816 */ /* 0x000fd20000000000 */
[----:B------:R-:W-:Y:S05]  /*0f90*/  @P0 BRA `(.L_x_16) ;  /* 0x00000004002c0947 */ /* 0x000fea0003800000 */
[----:B------:R-:W2:Y:S01]  /*0fa0*/  LDC.64 R20, c[0x0][0x8d0] ;  /* 0x00023400ff147b82 */ /* 0x000ea20000000a00 */
[----:B------:R-:W-:Y:S02]  /*0fb0*/  IMAD.MOV.U32 R4, RZ, RZ, R16 ;  /* 0x000000ffff047224 */ /* 0x000fe400078e0010 */
[----:B------:R-:W-:-:S05]  /*0fc0*/  IMAD.MOV.U32 R5, RZ, RZ, R17 ;  /* 0x000000ffff057224 */ /* 0x000fca00078e0011 */
[----:B------:R-:W3:Y:S08]  /*0fd0*/  LDC R0, c[0x0][0x8d8] ;  /* 0x00023600ff007b82 */ /* 0x000ef00000000800 */
[----:B------:R-:W4:Y:S01]  /*0fe0*/  LDC.64 R26, c[0x0][0x8c8] ;  /* 0x00023200ff1a7b82 */ /* 0x000f220000000a00 */
[----:B--2---:R-:W-:-:S04]  /*0ff0*/  ISETP.NE.U32.AND P0, PT, R20, RZ, PT ;  /* 0x000000ff1400720c */ /* 0x004fc80003f05070 */
[----:B------:R-:W-:-:S13]  /*1000*/  ISETP.NE.AND.EX P0, PT, R21, RZ, PT, P0 ;  /* 0x000000ff1500720c */ /* 0x000fda0003f05300 */
[----:B---34-:R-:W-:Y:S05]  /*1010*/  @!P0 BRA `(.L_x_17) ;  /* 0x0000000000288947 */ /* 0x018fea0003800000 */
[----:B------:R-:W2:Y:S02]  /*1020*/  LDC R13, c[0x0][0x8dc] ;  /* 0x00023700ff0d7b82 */ /* 0x000ea40000000800 */
[----:B--2---:R-:W-:-:S05]  /*1030*/  IADD3 R13, P0, R16, R13, RZ ;  /* 0x0000000d100d7210 */ /* 0x004fca0007f1e0ff */
[----:B------:R-:W-:-:S04]  /*1040*/  IMAD.X R15, RZ, RZ, R17, P0 ;  /* 0x000000ffff0f7224 */ /* 0x000fc800000e0611 */
[----:B------:R-:W-:-:S04]  /*1050*/  IMAD.WIDE.U32 R4, R15, R20, RZ ;  /* 0x000000140f047225 */ /* 0x000fc800078e00ff */
[----:B------:R-:W-:-:S04]  /*1060*/  IMAD.WIDE.U32 R10, P0, R13, R21, R4 ;  /* 0x000000150d0a7225 */ /* 0x000fc80007800004 */
[----:B------:R-:W-:Y:S01]  /*1070*/  IMAD.WIDE.U32 R4, R13, R20, RZ ;  /* 0x000000140d047225 */ /* 0x000fe200078e00ff */
[----:B------:R-:W-:-:S03]  /*1080*/  IADD3.X R13, RZ, RZ, RZ, P0, !PT ;  /* 0x000000ffff0d7210 */ /* 0x000fc600007fe4ff */
[----:B------:R-:W-:Y:S01]  /*1090*/  IMAD.MOV.U32 R12, RZ, RZ, R11 ;  /* 0x000000ffff0c7224 */ /* 0x000fe200078e000b */
[----:B------:R-:W-:-:S05]  /*10a0*/  IADD3 RZ, P0, R5, R10, RZ ;  /* 0x0000000a05ff7210 */ /* 0x000fca0007f1e0ff */
[----:B------:R-:W-:-:S08]  /*10b0*/  IMAD.WIDE.U32.X R4, R15, R21, R12, P0 ;  /* 0x000000150f047225 */ /* 0x000fd000000e040c */
.L_x_17:
[----:B------:R-:W2:Y:S01]  /*10c0*/  LDC.64 R28, c[0x0][0x8e8] ;  /* 0x00023a00ff1c7b82 */ /* 0x000ea20000000a00 */
[-CC-:B------:R-:W-:Y:S01]  /*10d0*/  SHF.R.U64 R25, R4, R0.reuse, R5.reuse ;  /* 0x0000000004197219 */ /* 0x180fe20000001205 */
[----:B------:R-:W-:Y:S01]  /*10e0*/  IMAD.MOV.U32 R30, RZ, RZ, 0x1 ;  /* 0x00000001ff1e7424 */ /* 0x000fe200078e00ff */
[----:B------:R-:W-:Y:S02]  /*10f0*/  SHF.R.U32.HI R0, RZ, R0, R5 ;  /* 0x00000000ff007219 */ /* 0x000fe40000011605 */
[----:B------:R-:W-:-:S03]  /*1100*/  IADD3 R7, P0, RZ, -R25, RZ ;  /* 0x80000019ff077210 */ /* 0x000fc60007f1e0ff */
[----:B------:R-:W3:Y:S02]  /*1110*/  LDC R8, c[0x0][0x8c0] ;  /* 0x00023000ff087b82 */ /* 0x000ee40000000800 */
[----:B------:R-:W-:-:S04]  /*1120*/  IMAD.X R5, RZ, RZ, ~R0, P0 ;  /* 0x000000ffff057224 */ /* 0x000fc800000e0e00 */
[-C--:B------:R-:W-:Y:S02]  /*1130*/  IMAD R0, R5, R26.reuse, RZ ;  /* 0x0000001a05007224 */ /* 0x080fe400078e02ff */
[----:B------:R-:W4:Y:S01]  /*1140*/  LDC R11, c[0x0][0x8b0] ;  /* 0x00022c00ff0b7b82 */ /* 0x000f220000000800 */
[----:B------:R-:W-:-:S04]  /*1150*/  IMAD.WIDE.U32 R4, R7, R26, R16 ;  /* 0x0000001a07047225 */ /* 0x000fc800078e0010 */
[----:B------:R-:W-:Y:S01]  /*1160*/  IMAD R7, R7, R27, R0 ;  /* 0x0000001b07077224 */ /* 0x000fe200078e0200 */
[----:B------:R-:W-:Y:S01]  /*1170*/  MOV R0, 0xffffffff ;  /* 0xffffffff00007802 */ /* 0x000fe20000000f00 */
[----:B------:R-:W-:Y:S01]  /*1180*/  IMAD R26, R9, R24, R6 ;  /* 0x00000018091a7224 */ /* 0x000fe200078e0206 */
[----:B------:R-:W5:Y:S01]  /*1190*/  LDC R21, c[0x0][0x900] ;  /* 0x00024000ff157b82 */ /* 0x000f620000000800 */
[----:B------:R-:W-:Y:S01]  /*11a0*/  IMAD.IADD R5, R5, 0x1, R7 ;  /* 0x0000000105057824 */ /* 0x000fe200078e0207 */
[----:B--2---:R-:W-:-:S04]  /*11b0*/  ISETP.NE.U32.AND P0, PT, R28, RZ, PT ;  /* 0x000000ff1c00720c */ /* 0x004fc80003f05070 */
[----:B------:R-:W-:Y:S02]  /*11c0*/  ISETP.NE.AND.EX P0, PT, R29, RZ, PT, P0 ;  /* 0x000000ff1d00720c */ /* 0x000fe40003f05300 */
[----:B------:R-:W2:Y:S01]  /*11d0*/  LDC R15, c[0x0][0x8a8] ;  /* 0x00022a00ff0f7b82 */ /* 0x000ea20000000800 */
[-CC-:B---3--:R-:W-:Y:S02]  /*11e0*/  SHF.R.U64 R13, R4, R8.reuse, R5.reuse ;  /* 0x00000008040d7219 */ /* 0x188fe40000001205 */
[----:B------:R-:W-:-:S05]  /*11f0*/  SHF.R.U32.HI R4, RZ, R8, R5 ;  /* 0x00000008ff047219 */ /* 0x000fca0000011605 */
[----:B------:R-:W3:Y:S01]  /*1200*/  LDC R12, c[0x0][0x8f0] ;  /* 0x00023c00ff0c7b82 */ /* 0x000ee20000000800 */
[-CC-:B----4-:R-:W-:Y:S02]  /*1210*/  SHF.R.U64 R23, R13, R11.reuse, R4.reuse ;  /* 0x0000000b0d177219 */ /* 0x190fe40000001204 */
[----:B------:R-:W-:-:S05]  /*1220*/  SHF.R.U32.HI R4, RZ, R11, R4 ;  /* 0x0000000bff047219 */ /* 0x000fca0000011604 */
[----:B------:R-:W4:Y:S01]  /*1230*/  LDC R14, c[0x0][0x8e0] ;  /* 0x00023800ff0e7b82 */ /* 0x000f220000000800 */
[-CC-:B-----5:R-:W-:Y:S02]  /*1240*/  SHF.R.U64 R24, R23, R21.reuse, R4.reuse ;  /* 0x0000001517187219 */ /* 0x1a0fe40000001204 */
[-C--:B------:R-:W-:Y:S02]  /*1250*/  SHF.L.U32 R0, R0, R21.reuse, RZ ;  /* 0x0000001500007219 */ /* 0x080fe400000006ff */
[----:B------:R-:W-:Y:S01]  /*1260*/  SHF.R.U32.HI R5, RZ, R21, R4 ;  /* 0x00000015ff057219 */ /* 0x000fe20000011604 */
[----:B------:R-:W-:Y:S01]  /*1270*/  IMAD.MOV.U32 R4, RZ, RZ, R24 ;  /* 0x000000ffff047224 */ /* 0x000fe200078e0018 */
[----:B------:R-:W-:Y:S01]  /*1280*/  LOP3.LUT R10, RZ, R0, RZ, 0x33, !PT ;  /* 0x00000000ff0a7212 */ /* 0x000fe200078e33ff */
[----:B------:R-:W1:Y:S01]  /*1290*/  LDC R20, c[0x0][0x8b8] ;  /* 0x00022e00ff147b82 */ /* 0x000e620000000800 */
[----:B------:R-:W-:Y:S05]  /*12a0*/  @!P0 BRA `(.L_x_18) ;  /* 0x0000000000288947 */ /* 0x000fea0003800000 */
[----:B------:R-:W5:Y:S02]  /*12b0*/  LDC R9, c[0x0][0x8f4] ;  /* 0x00023d00ff097b82 */ /* 0x000f640000000800 */
[----:B-----5:R-:W-:-:S05]  /*12c0*/  IADD3 R9, P0, R24, R9, RZ ;  /* 0x0000000918097210 */ /* 0x020fca0007f1e0ff */
        /* <DEDUP_REMOVED lines=8> */
.L_x_18:
[----:B---3--:R-:W-:Y:S01]  /*1350*/  SHF.R.U64 R4, R4, R12, R5 ;  /* 0x0000000c04047219 */ /* 0x008fe20000001205 */
[----:B--2---:R-:W-:Y:S01]  /*1360*/  VIADD R6, R15, 0xffffffff ;  /* 0xffffffff0f067836 */ /* 0x004fe20000000000 */
[----:B------:R-:W-:Y:S02]  /*1370*/  SHF.L.U32 R0, R30, R21, RZ ;  /* 0x000000151e007219 */ /* 0x000fe400000006ff */
[----:B------:R-:W-:Y:S01]  /*1380*/  LOP3.LUT R5, R23, R10, RZ, 0xc0, !PT ;  /* 0x0000000a17057212 */ /* 0x000fe200078ec0ff */
[----:B------:R-:W-:Y:S01]  /*1390*/  IMAD.MOV R7, RZ, RZ, -R4 ;  /* 0x000000ffff077224 */ /* 0x000fe200078e0a04 */
[----:B------:R-:W-:Y:S02]  /*13a0*/  SEL R3, R3, R26, !P1 ;  /* 0x0000001a03037207 */ /* 0x000fe40004800000 */
[----:B------:R-:W-:Y:S01]  /*13b0*/  LOP3.LUT R6, R13, R6, RZ, 0xc0, !PT ;  /* 0x000000060d067212 */ /* 0x000fe200078ec0ff */
[----:B------:R-:W-:Y:S01]  /*13c0*/  IMAD R4, R0, R4, R5 ;  /* 0x0000000400047224 */ /* 0x000fe200078e0205 */
[----:B------:R-:W-:Y:S01]  /*13d0*/  R2UR UR47, R25 ;  /* 0x00000000192f72ca */ /* 0x000fe200000e0000 */
[----:B----4-:R-:W-:-:S02]  /*13e0*/  IMAD R0, R7, R14, R24 ;  /* 0x0000000e07007224 */ /* 0x010fc400078e0218 */
[----:B-1----:R-:W-:Y:S01]  /*13f0*/  IMAD R3, R4, R20, R3 ;  /* 0x0000001404037224 */ /* 0x002fe200078e0203 */
[----:B------:R-:W-:Y:S01]  /*1400*/  MOV R4, 0x1 ;  /* 0x0000000100047802 */ /* 0x000fe20000000f00 */
[----:B------:R-:W-:-:S05]  /*1410*/  IMAD R0, R0, R15, R6 ;  /* 0x0000000f00007224 */ /* 0x000fca00078e0206 */
[----:B------:R-:W-:Y:S02]  /*1420*/  SEL R62, R0, R3, !P1 ;  /* 0x00000003003e7207 */ /* 0x000fe40004800000 */
[----:B------:R-:W-:Y:S02]  /*1430*/  SEL R23, R3, R0, !P1 ;  /* 0x0000000003177207 */ /* 0x000fe40004800000 */
[----:B------:R-:W-:-:S07]  /*1440*/  PRMT R0, R4, 0x7610, R0 ;  /* 0x0000761004007816 */ /* 0x000fce0000000000 */
.L_x_16:
[----:B------:R-:W-:-:S08]  /*1450*/  NOP ;  /* 0x0000000000007918 */ /* 0x000fd00000000000 */
[----:B------:R-:W2:Y:S02]  /*1460*/  USETMAXREG.TRY_ALLOC.CTAPOOL UP0, 0xe8 ;  /* 0x000000e8000079c8 */ /* 0x000ea40008000600 */
[----:B--2---:R-:W-:-:S13]  /*1470*/  PLOP3.LUT P0, PT, PT, PT, UP0, 0x80, 0x0 ;  /* 0x000000000000781c */ /* 0x004fda0003f0f008 */
[----:B------:R-:W-:Y:S05]  /*1480*/  @!P0 BRA `(.L_x_16) ;  /* 0xfffffffc00f08947 */ /* 0x000fea000383ffff */
[----:B------:R-:W-:Y:S02]  /*1490*/  ULDC.64 UR4, c[0x0][0x590] ;  /* 0x0001640000047ab9 */ /* 0x000fe40000000a00 */
[----:B------:R-:W-:-:S04]  /*14a0*/  ISETP.NE.U32.AND P0, PT, RZ, UR4, PT ;  /* 0x00000004ff007c0c */ /* 0x000fc8000bf05070 */
[----:B------:R-:W-:-:S13]  /*14b0*/  ISETP.NE.AND.EX P0, PT, RZ, UR5, PT, P0 ;  /* 0x00000005ff007c0c */ /* 0x000fda000bf05300 */
[----:B------:R-:W-:Y:S05]  /*14c0*/  @P0 BRA `(.L_x_19) ;  /* 0x00000000002c0947 */ /* 0x000fea0003800000 */
[----:B------:R-:W-:Y:S02]  /*14d0*/  ULDC.64 UR4, c[0x0][0x588] ;  /* 0x0001620000047ab9 */ /* 0x000fe40000000a00 */
[----:B------:R-:W-:-:S04]  /*14e0*/  ISETP.NE.U32.AND P0, PT, RZ, UR4, PT ;  /* 0x00000004ff007c0c */ /* 0x000fc8000bf05070 */
[----:B------:R-:W-:-:S13]  /*14f0*/  ISETP.NE.AND.EX P0, PT, RZ, UR5, PT, P0 ;  /* 0x00000005ff007c0c */ /* 0x000fda000bf05300 */
[----:B------:R-:W-:Y:S05]  /*1500*/  @!P0 BRA `(.L_x_20) ;  /* 0x0000000000108947 */ /* 0x000fea0003800000 */
[----:B------:R-:W2:Y:S02]  /*1510*/  LDC.64 R4, c[0x0][0x588] ;  /* 0x00016200ff047b82 */ /* 0x000ea40000000a00 */
[----:B--2---:R2:W5:Y:S01]  /*1520*/  LDG.E R59, desc[UR54][R4.64] ;  /* 0x00000036043b7981 */ /* 0x004562000c1e1900 */
[----:B------:R-:W-:Y:S01]  /*1530*/  IMAD.MOV.U32 R58, RZ, RZ, 0x1 ;  /* 0x00000001ff3a7424 */ /* 0x000fe200078e00ff */
[----:B------:R-:W-:Y:S06]  /*1540*/  BRA `(.L_x_19) ;  /* 0x00000000000c7947 */ /* 0x000fec0003800000 */
.L_x_20:
[----:B------:R-:W-:Y:S01]  /*1550*/  ULDC UR4, c[0x0][0x580] ;  /* 0x0001600000047ab9 */ /* 0x000fe20000000800 */
[----:B------:R-:W-:Y:S02]  /*1560*/  IMAD.MOV.U32 R58, RZ, RZ, 0x1 ;  /* 0x00000001ff3a7424 */ /* 0x000fe400078e00ff */
[----:B------:R-:W-:-:S07]  /*1570*/  IMAD.U32 R59, RZ, RZ, UR4 ;  /* 0x00000004ff3b7e24 */ /* 0x000fce000f8e00ff */
.L_x_19:
        /* <DEDUP_REMOVED lines=8> */
[----:B------:R-:W3:Y:S02]  /*1600*/  LDC.64 R60, c[0x0][0x5a8] ;  /* 0x00016a00ff3c7b82 */ /* 0x000ee40000000a00 */
[----:B---3--:R3:W5:Y:S01]  /*1610*/  LDG.E R60, desc[UR54][R60.64] ;  /* 0x000000363c3c7981 */ /* 0x008762000c1e1900 */
[----:B------:R-:W-:Y:S05]  /*1620*/  BRA `(.L_x_21) ;  /* 0x0000000000087947 */ /* 0x000fea0003800000 */
.L_x_22:
[----:B------:R-:W-:Y:S02]  /*1630*/  ULDC UR4, c[0x0][0x5a0] ;  /* 0x0001680000047ab9 */ /* 0x000fe40000000800 */
[----:B------:R-:W-:-:S07]  /*1640*/  MOV R60, UR4 ;  /* 0x00000004003c7c02 */ /* 0x000fce0008000f00 */
.L_x_21:
[----:B------:R-:W-:Y:S01]  /*1650*/  LOP3.LUT P1, RZ, R0, 0xff, RZ, 0xc0, !PT ;  /* 0x000000ff00ff7812 */ /* 0x000fe2000782c0ff */
[----:B------:R-:W-:Y:S01]  /*1660*/  UMOV UR38, URZ ;  /* 0x0000003f00267c82 */ /* 0x000fe20008000000 */
[----:B------:R-:W-:-:S11]  /*1670*/  PLOP3.LUT P0, PT, PT, PT, PT, 0x80, 0x0 ;  /* 0x000000000000781c */ /* 0x000fd60003f0f070 */
[----:B------:R-:W-:Y:S05]  /*1680*/  @!P1 BRA `(.L_x_23) ;  /* 0x0000005800e89947 */ /* 0x000fea0003800000 */
[----:B------:R-:W-:Y:S01]  /*1690*/  ULDC UR4, c[0x0][0x28c] ;  /* 0x0000a30000047ab9 */ /* 0x000fe20000000800 */
[----:B------:R-:W-:Y:S01]  /*16a0*/  LOP3.LUT R71, R22, 0x1, RZ, 0xfc, !PT ;  /* 0x0000000116477812 */ /* 0x000fe200078efcff */
[----:B------:R-:W-:Y:S01]  /*16b0*/  UIADD3 UR4, UR4, 0x3f, URZ ;  /* 0x0000003f04047890 */ /* 0x000fe2000fffe03f */
[----:B------:R-:W-:Y:S01]  /*16c0*/  LOP3.LUT R73, R19, 0x1, RZ, 0xfc, !PT ;  /* 0x0000000113497812 */ /* 0x000fe200078efcff */
[----:B------:R-:W-:Y:S01]  /*16d0*/  ULDC.64 UR56, c[0x0][0x198] ;  /* 0x0000660000387ab9 */ /* 0x000fe20000000a00 */
[----:B------:R-:W-:Y:S01]  /*16e0*/  UMOV UR49, 0x1 ;  /* 0x0000000100317882 */ /* 0x000fe20000000000 */
[----:B------:R-:W-:Y:S01]  /*16f0*/  USHF.R.S32.HI UR5, URZ, 0x1f, UR4 ;  /* 0x0000001f3f057899 */ /* 0x000fe20008011404 */
[----:B------:R-:W-:Y:S01]  /*1700*/  UMOV UR39, URZ ;  /* 0x0000003f00277c82 */ /* 0x000fe20008000000 */
[----:B------:R-:W-:Y:S02]  /*1710*/  UMOV UR40, URZ ;  /* 0x0000003f00287c82 */ /* 0x000fe40008000000 */
[----:B------:R-:W-:Y:S01]  /*1720*/  ULEA.HI UR5, UR5, UR4, URZ, 0x6 ;  /* 0x0000000405057291 */ /* 0x000fe2000f8f303f */
[----:B------:R-:W-:Y:S01]  /*1730*/  UMOV UR43, URZ ;  /* 0x0000003f002b7c82 */ /* 0x000fe20008000000 */
[----:B------:R-:W-:-:S02]  /*1740*/  UMOV UR38, URZ ;  /* 0x0000003f00267c82 */ /* 0x000fc40008000000 */
[----:B------:R-:W-:Y:S01]  /*1750*/  USHF.R.S32.HI UR50, URZ, 0x6, UR5 ;  /* 0x000000063f327899 */ /* 0x000fe20008011405 */
[----:B------:R-:W-:-:S11]  /*1760*/  UMOV UR48, URZ ;  /* 0x0000003f00307c82 */ /* 0x000fd60008000000 */
.L_x_173:
[----:B------:R-:W-:Y:S01]  /*1770*/  LOP3.LUT R0, R18, 0x80, RZ, 0xc0, !PT ;  /* 0x0000008012007812 */ /* 0x000fe200078ec0ff */
[----:B------:R-:W4:Y:S01]  /*1780*/  S2UR UR51, SR_CgaCtaId ;  /* 0x00000000003379c3 */ /* 0x000f220000008800 */
[----:B------:R-:W-:Y:S02]  /*1790*/  UMOV UR52, 0x400 ;  /* 0x0000040000347882 */ /* 0x000fe40000000000 */
[----:B------:R-:W-:-:S06]  /*17a0*/  SHF.R.U32.HI R0, RZ, 0x7, R0 ;  /* 0x00000007ff007819 */ /* 0x000fcc0000011600 */
[----:B-1----:R-:W1:Y:S01]  /*17b0*/  SHFL.IDX PT, R0, R0, RZ, 0x1f ;  /* 0x00001fff00007589 */ /* 0x002e6200000e0000 */
[----:B----4-:R-:W-:Y:S01]  /*17c0*/  ULEA UR52, UR51, UR52, 0x18 ;  /* 0x0000003433347291 */ /* 0x010fe2000f8ec03f */
[----:B-1----:R-:W-:-:S13]  /*17d0*/  R2UR UR4, R0 ;  /* 0x00000000000472ca */ /* 0x002fda00000e0000 */
[----:B------:R-:W-:-:S04]  /*17e0*/  ULEA.HI UR5, UR4, UR4, URZ, 0x1 ;  /* 0x0000000404057291 */ /* 0x000fc8000f8f083f */
[----:B------:R-:W-:-:S04]  /*17f0*/  ULOP3.LUT UR5, UR5, 0x7fffe, URZ, 0xc0, !UPT ;  /* 0x0007fffe05057892 */ /* 0x000fc8000f8ec03f */
[----:B------:R-:W-:-:S03]  /*1800*/  UIADD3 UR5, UR4, -UR5, URZ ;  /* 0x8000000504057290 */ /* 0x000fc6000fffe03f */
[----:B------:R-:W-:Y:S01]  /*1810*/  ULDC UR4, c[0x0][0x28c] ;  /* 0x0000a30000047ab9 */ /* 0x000fe20000000800 */
[----:B------:R-:W-:Y:S01]  /*1820*/  ULEA UR5, UR5, UR52, 0xd ;  /* 0x0000003405057291 */ /* 0x000fe2000f8e683f */
[----:B------:R-:W-:-:S03]  /*1830*/  ISETP.LT.AND P0, PT, RZ, UR4, PT ;  /* 0x00000004ff007c0c */ /* 0x000fc6000bf01270 */
[----:B------:R-:W-:-:S04]  /*1840*/  UIADD3 UR5, UR5, 0x6400, URZ ;  /* 0x0000640005057890 */ /* 0x000fc8000fffe03f */
[----:B------:R-:W-:-:S04]  /*1850*/  USHF.R.U32.HI UR5, URZ, 0x4, UR5 ;  /* 0x000000043f057899 */ /* 0x000fc80008011605 */
[----:B------:R-:W-:Y:S02]  /*1860*/  ULOP3.LUT UR44, UR5, 0x3fff, URZ, 0xc0, !UPT ;  /* 0x00003fff052c7892 */ /* 0x000fe4000f8ec03f */
[----:B------:R-:W-:Y:S10]  /*1870*/  @P0 BRA `(.L_x_24) ;  /* 0x0000000000400947 */ /* 0x000ff40003800000 */
[----:B------:R-:W-:Y:S01]  /*1880*/  MOV R0, 0x0 ;  /* 0x0000000000007802 */ /* 0x000fe20000000f00 */
[----:B------:R-:W-:Y:S01]  /*1890*/  ULDC.64 UR4, c[0x4][0x70] ;  /* 0x01001c0000047ab9 */ /* 0x000fe20000000a00 */
[----:B------:R-:W-:Y:S01]  /*18a0*/  ULDC.64 UR6, c[0x4][0x8] ;  /* 0x0100020000067ab9 */ /* 0x000fe20000000a00 */
[----:B--2---:R-:W-:Y:S01]  /*18b0*/  IMAD.U32 R4, RZ, RZ, UR4 ;  /* 0x00000004ff047e24 */ /* 0x004fe2000f8e00ff */
[----:B------:R1:W2:Y:S01]  /*18c0*/  LDC.64 R14, c[0x4][R0] ;  /* 0x01000000000e7b82 */ /* 0x0002a20000000a00 */
[----:B------:R-:W-:Y:S01]  /*18d0*/  IMAD.U32 R5, RZ, RZ, UR5 ;  /* 0x00000005ff057e24 */ /* 0x000fe2000f8e00ff */
[----:B------:R-:W-:Y:S01]  /*18e0*/  ULDC.64 UR4, c[0x4][0x78] ;  /* 0x01001e0000047ab9 */ /* 0x000fe20000000a00 */
[----:B------:R-:W-:Y:S01]  /*18f0*/  IMAD.U32 R10, RZ, RZ, UR6 ;  /* 0x00000006ff0a7e24 */ /* 0x000fe2000f8e00ff */
[----:B------:R-:W-:Y:S01]  /*1900*/  MOV R7, UR5 ;  /* 0x0000000500077c02 */ /* 0x000fe20008000f00 */
[----:B------:R-:W-:Y:S01]  /*1910*/  IMAD.U32 R6, RZ, RZ, UR4 ;  /* 0x00000004ff067e24 */ /* 0x000fe2000f8e00ff */
[----:B------:R-:W-:Y:S01]  /*1920*/  MOV R12, 0x1 ;  /* 0x00000001000c7802 */ /* 0x000fe20000000f00 */
[----:B------:R-:W-:-:S02]  /*1930*/  IMAD.U32 R11, RZ, RZ, UR7 ;  /* 0x00000007ff0b7e24 */ /* 0x000fc4000f8e00ff */
[----:B------:R-:W-:Y:S02]  /*1940*/  IMAD.MOV.U32 R8, RZ, RZ, 0x1e1 ;  /* 0x000001e1ff087424 */ /* 0x000fe400078e00ff */
[----:B-1----:R-:W-:-:S07]  /*1950*/  IMAD.MOV.U32 R13, RZ, RZ, RZ ;  /* 0x000000ffff0d7224 */ /* 0x002fce00078e00ff */
[----:B------:R-:W-:-:S07]  /*1960*/  LEPC R20, `(.L_x_24) ;  /* 0x000000001014794e */ /* 0x000fce0000000000 */
[----:B--23-5:R-:W-:Y:S05]  /*1970*/  CALL.ABS.NOINC R14 ;  /* 0x000000000e007343 */ /* 0x02cfea0003c00000 */
.L_x_24:
[----:B------:R-:W-:-:S13]  /*1980*/  ISETP.NE.AND P0, PT, R71, 0x3, PT ;  /* 0x000000034700780c */ /* 0x000fda0003f05270 */
[----:B------:R-:W-:Y:S05]  /*1990*/  @!P0 BRA `(.L_x_25) ;  /* 0x0000000000048947 */ /* 0x000fea0003800000 */
[----:B------:R-:W-:Y:S01]  /*19a0*/  BPT.TRAP 0x1 ;  /* 0x000000040000795c */ /* 0x000fe20000300000 */
.L_x_25:
[----:B------:R-:W-:Y:S02]  /*19b0*/  IMAD.U32 R3, RZ, RZ, UR43 ;  /* 0x0000002bff037e24 */ /* 0x000fe4000f8e00ff */
[----:B------:R-:W-:-:S03]  /*19c0*/  IMAD.U32 R0, RZ, RZ, UR40 ;  /* 0x00000028ff007e24 */ /* 0x000fc6000f8e00ff */
[----:B------:R-:W-:Y:S02]  /*19d0*/  LEA R3, R3, UR52, 0x3 ;  /* 0x0000003403037c11 */ /* 0x000fe4000f8e18ff */
[----:B------:R-:W-:-:S04]  /*19e0*/  SHF.L.U32 R0, R0, 0x1f, RZ ;  /* 0x0000001f00007819 */ /* 0x000fc800000006ff */
[----:B------:R1:W4:Y:S01]  /*19f0*/  SYNCS.PHASECHK.TRANS64.TRYWAIT P1, [R3+URZ], R0 ;  /* 0x00000000030075a7 */ /* 0x000322000802017f */
[----:B------:R-:W-:Y:S05]  /*1a00*/  @!P0 BRA `(.L_x_26) ;  /* 0x0000000000048947 */ /* 0x000fea0003800000 */
[----:B------:R-:W-:Y:S01]  /*1a10*/  BPT.TRAP 0x1 ;  /* 0x000000040000795c */ /* 0x000fe20000300000 */
.L_x_26:
[----:B----4-:R-:W-:Y:S05]  /*1a20*/  @P1 BRA `(.L_x_27) ;  /* 0x0000000000081947 */ /* 0x010fea0003800000 */
[----:B------:R-:W4:Y:S02]  /*1a30*/  SYNCS.PHASECHK.TRANS64.TRYWAIT P1, [R3+URZ], R0 ;  /* 0x00000000030075a7 */ /* 0x000f24000802017f */
[----:B----4-:R-:W-:Y:S05]  /*1a40*/  @!P1 BRA `(.L_x_28) ;  /* 0x0000008000c49947 */ /* 0x010fea0003800000 */
.L_x_27:
[----:B------:R-:W-:-:S04]  /*1a50*/  UISETP.LT.AND UP0, UPT, UR50, 0x1, UPT ;  /* 0x000000013200788c */ /* 0x000fc8000bf01270 */
[----:B------:R-:W-:-:S06]  /*1a60*/  USEL UR4, UR50, 0x1, UP0 ;  /* 0x0000000132047887 */ /* 0x000fcc0008000000 */
[----:B-1--4-:R-:W-:Y:S01]  /*1a70*/  MOV R0, UR4 ;  /* 0x0000000400007c02 */ /* 0x012fe20008000f00 */
[----:B------:R-:W-:Y:S05]  /*1a80*/  WARPSYNC.ALL ;  /* 0x0000000000007948 */ /* 0x000fea0003800000 */
[----:B------:R-:W-:-:S04]  /*1a90*/  IADD3 R0, -R0, UR50, RZ ;  /* 0x0000003200007c10 */ /* 0x000fc8000fffe1ff */
[----:B------:R-:W-:Y:S01]  /*1aa0*/  ISETP.GE.AND P1, PT, R0, 0x1, PT ;  /* 0x000000010000780c */ /* 0x000fe20003f26270 */
[----:B------:R-:W-:Y:S01]  /*1ab0*/  UIADD3 UR4, UR52, 0x26400, URZ ;  /* 0x0002640034047890 */ /* 0x000fe2000fffe03f */
[----:B------:R-:W-:Y:S01]  /*1ac0*/  WARPGROUP.ARRIVE ;  /* 0x00000000000079c5 */ /* 0x000fe20000000000 */
[----:B------:R-:W-:Y:S02]  /*1ad0*/  ULOP3.LUT UR8, UR44, 0x10000, URZ, 0xfc, !UPT ;  /* 0x000100002c087892 */ /* 0x000fe4000f8efc3f */
[----:B------:R-:W-:Y:S02]  /*1ae0*/  USHF.R.U32.HI UR4, URZ, 0x4, UR4 ;  /* 0x000000043f047899 */ /* 0x000fe40008011604 */
[----:B------:R-:W-:Y:S02]  /*1af0*/  ULEA UR10, UR43, UR8, 0xa ;  /* 0x000000082b0a7291 */ /* 0x000fe4000f8e503f */
[----:B------:R-:W-:Y:S01]  /*1b00*/  ULOP3.LUT UR4, UR4, 0x3fff, URZ, 0xc0, !UPT ;  /* 0x00003fff04047892 */ /* 0x000fe2000f8ec03f */
[----:B------:R-:W-:Y:S01]  /*1b10*/  UMOV UR5, 0x40000040 ;  /* 0x4000004000057882 */ /* 0x000fe20000000000 */
[----:B------:R-:W-:-:S02]  /*1b20*/  UMOV UR7, 0x40000040 ;  /* 0x4000004000077882 */ /* 0x000fc40000000000 */
[----:B------:R-:W-:-:S03]  /*1b30*/  ULOP3.LUT UR9, UR4, 0x10000, URZ, 0xfc, !UPT ;  /* 0x0001000004097892 */ /* 0x000fc6000f8efc3f */
[----:B------:R-:W-:Y:S01]  /*1b40*/  UMOV UR4, UR10 ;  /* 0x0000000a00047c82 */ /* 0x000fe20008000000 */
[----:B------:R-:W-:-:S07]  /*1b50*/  ULEA UR11, UR43, UR9, 0x9 ;  /* 0x000000092b0b7291 */ /* 0x000fce000f8e483f */
[----:B------:R-:W-:Y:S02]  /*1b60*/  UMOV UR6, UR11 ;  /* 0x0000000b00067c82 */ /* 0x000fe40008000000 */
[----:B------:R-:W-:Y:S01]  /*1b70*/  HGMMA.64x64x16.F32.BF16 R24, gdesc[UR4], RZ, !UPT, gsb0 ;  /* 0x00e00000041879f0 */ /* 0x000fe2000c0018ff */
[----:B------:R-:W-:Y:S02]  /*1b80*/  UIADD3 UR4, UR10, 0x2, URZ ;  /* 0x000000020a047890 */ /* 0x000fe4000fffe03f */
[----:B------:R-:W-:Y:S01]  /*1b90*/  UIADD3 UR6, UR11, 0x2, URZ ;  /* 0x000000020b067890 */ /* 0x000fe2000fffe03f */
[----:B------:R-:W-:Y:S01]  /*1ba0*/  UMOV UR5, 0x40000040 ;  /* 0x4000004000057882 */ /* 0x000fe20000000000 */
[----:B------:R-:W-:Y:S01]  /*1bb0*/  UMOV UR7, 0x40000040 ;  /* 0x4000004000077882 */ /* 0x000fe20000000000 */
[----:B------:R-:W-:Y:S02]  /*1bc0*/  WARPGROUP.DEPBAR.LE gsb0, 0x0 ;  /* 0x00008000000079c5 */ /* 0x000fe40000010000 */
[----:B------:R-:W-:-:S06]  /*1bd0*/  WARPGROUP.ARRIVE ;  /* 0x00000000000079c5 */ /* 0x000fcc0000000000 */
[----:B------:R-:W-:Y:S01]  /*1be0*/  HGMMA.64x64x16.F32.BF16 R24, gdesc[UR4], R24, gsb0 ;  /* 0x00e00000041879f0 */ /* 0x000fe20008001818 */
        /* <DEDUP_REMOVED lines=13> */
[----:B------:R-:W-:Y:S03]  /*1cc0*/  HGMMA.64x64x16.F32.BF16 R24, gdesc[UR4], R24, gsb0 ;  /* 0x00e00000041879f0 */ /* 0x000fe60008001818 */
[----:B------:R-:W-:Y:S02]  /*1cd0*/  WARPGROUP.DEPBAR.LE gsb0, 0x0 ;  /* 0x00008000000079c5 */ /* 0x000fe40000010000 */
[----:B------:R-:W-:Y:S05]  /*1ce0*/  @!P1 BRA `(.L_x_29) ;  /* 0x0000000400109947 */ /* 0x000fea0003800000 */
[----:B------:R-:W-:Y:S02]  /*1cf0*/  UIADD3 UR4, UR43, 0x1, URZ ;  /* 0x000000012b047890 */ /* 0x000fe4000fffe03f */
[----:B------:R-:W-:Y:S02]  /*1d00*/  IMAD.U32 R3, RZ, RZ, UR43 ;  /* 0x0000002bff037e24 */ /* 0x000fe4000f8e00ff */
[----:B------:R-:W-:-:S04]  /*1d10*/  UISETP.NE.AND UP0, UPT, UR4, 0x8, UPT ;  /* 0x000000080400788c */ /* 0x000fc8000bf05270 */
[----:B------:R-:W-:Y:S02]  /*1d20*/  USEL UR5, URZ, 0x1, UP0 ;  /* 0x000000013f057887 */ /* 0x000fe40008000000 */
[----:B------:R-:W-:Y:S02]  /*1d30*/  USEL UR10, UR4, URZ, UP0 ;  /* 0x0000003f040a7287 */ /* 0x000fe40008000000 */
[----:B------:R-:W-:-:S06]  /*1d40*/  ULOP3.LUT UR5, UR40, UR5, URZ, 0x3c, !UPT ;  /* 0x0000000528057292 */ /* 0x000fcc000f8e3c3f */
[----:B------:R-:W-:-:S07]  /*1d50*/  IMAD.U32 R6, RZ, RZ, UR5 ;  /* 0x00000005ff067e24 */ /* 0x000fce000f8e00ff */
.L_x_36:
[----:B------:R-:W-:Y:S05]  /*1d60*/  @!P0 BRA `(.L_x_30) ;  /* 0x0000000000048947 */ /* 0x000fea0003800000 */
[----:B------:R-:W-:Y:S01]  /*1d70*/  BPT.TRAP 0x1 ;  /* 0x000000040000795c */ /* 0x000fe20000300000 */
.L_x_30:
[----:B------:R-:W-:Y:S01]  /*1d80*/  ULEA UR4, UR10, UR52, 0x3 ;  /* 0x000000340a047291 */ /* 0x000fe2000f8e183f */
[----:B--2---:R-:W-:-:S08]  /*1d90*/  SHF.L.U32 R4, R6, 0x1f, RZ ;  /* 0x0000001f06047819 */ /* 0x004fd000000006ff */
[----:B------:R1:W2:Y:S01]  /*1da0*/  SYNCS.PHASECHK.TRANS64.TRYWAIT P1, [UR4], R4 ;  /* 0x00000004ff0075a7 */ /* 0x0002a20008020144 */
[----:B------:R-:W-:Y:S05]  /*1db0*/  @!P0 BRA `(.L_x_31) ;  /* 0x0000000000048947 */ /* 0x000fea0003800000 */
[----:B------:R-:W-:Y:S01]  /*1dc0*/  BPT.TRAP 0x1 ;  /* 0x000000040000795c */ /* 0x000fe20000300000 */
.L_x_31:
[----:B--2---:R-:W-:Y:S05]  /*1dd0*/  @P1 BRA `(.L_x_32) ;  /* 0x0000000000081947 */ /* 0x004fea0003800000 */
[----:B------:R-:W2:Y:S02]  /*1de0*/  SYNCS.PHASECHK.TRANS64.TRYWAIT P1, [UR4], R4 ;  /* 0x00000004ff0075a7 */ /* 0x000ea40008020144 */
[----:B--2---:R-:W-:Y:S05]  /*1df0*/  @!P1 BRA `(.L_x_33) ;  /* 0x0000007c00ec9947 */ /* 0x004fea0003800000 */
.L_x_32:
[----:B------:R-:W-:Y:S01]  /*1e00*/  ULEA UR11, UR10, UR8, 0xa ;  /* 0x000000080a0b7291 */ /* 0x000fe2000f8e503f */
[----:B------:R-:W-:Y:S01]  /*1e10*/  WARPGROUP.ARRIVE ;  /* 0x00000000000079c5 */ /* 0x000fe20000000000 */
[----:B------:R-:W-:Y:S01]  /*1e20*/  ULEA UR12, UR10, UR9, 0x9 ;  /* 0x000000090a0c7291 */ /* 0x000fe2000f8e483f */
[----:B------:R-:W-:Y:S01]  /*1e30*/  UMOV UR5, 0x40000040 ;  /* 0x4000004000057882 */ /* 0x000fe20000000000 */
[----:B------:R-:W-:-:S03]  /*1e40*/  UMOV UR7, 0x40000040 ;  /* 0x4000004000077882 */ /* 0x000fc60000000000 */
[----:B------:R-:W-:Y:S02]  /*1e50*/  UMOV UR4, UR11 ;  /* 0x0000000b00047c82 */ /* 0x000fe40008000000 */
[----:B------:R-:W-:Y:S02]  /*1e60*/  UMOV UR6, UR12 ;  /* 0x0000000c00067c82 */ /* 0x000fe40008000000 */
[----:B------:R-:W-:Y:S01]  /*1e70*/  HGMMA.64x64x16.F32.BF16 R24, gdesc[UR4], R24, gsb0 ;  /* 0x00e00000041879f0 */ /* 0x000fe20008001818 */
[----:B------:R-:W-:Y:S02]  /*1e80*/  UIADD3 UR4, UR11, 0x2, URZ ;  /* 0x000000020b047890 */ /* 0x000fe4000fffe03f */
[----:B------:R-:W-:Y:S01]  /*1e90*/  UIADD3 UR6, UR12, 0x2, URZ ;  /* 0x000000020c067890 */ /* 0x000fe2000fffe03f */
[----:B------:R-:W-:Y:S01]  /*1ea0*/  UMOV UR5, 0x40000040 ;  /* 0x4000004000057882 */ /* 0x000fe20000000000 */
[----:B------:R-:W-:Y:S01]  /*1eb0*/  UMOV UR7, 0x40000040 ;  /* 0x4000004000077882 */ /* 0x000fe20000000000 */
[----:B------:R-:W-:-:S02]  /*1ec0*/  WARPGROUP.DEPBAR.LE gsb0, 0x0 ;  /* 0x00008000000079c5 */ /* 0x000fc40000010000 */
        /* <DEDUP_REMOVED lines=18> */
[----:B------:R-:W-:Y:S01]  /*1ff0*/  BPT.TRAP 0x1 ;  /* 0x000000040000795c */ /* 0x000fe20000300000 */
.L_x_34:
[----:B------:R-:W-:-:S13]  /*2000*/  ISETP.NE.AND P1, PT, R57, RZ, PT ;  /* 0x000000ff3900720c */ /* 0x000fda0003f25270 */
[----:B-12---:R-:W-:-:S05]  /*2010*/  @P1 LEA R4, R3, UR52, 0x3 ;  /* 0x0000003403041c11 */ /* 0x006fca000f8e18ff */
[----:B------:R-:W-:-:S05]  /*2020*/  @P1 VIADD R5, R4, 0x40 ;  /* 0x0000004004051836 */ /* 0x000fca0000000000 */
[----:B------:R-:W-:-:S04]  /*2030*/  @P1 PRMT R5, R56, 0x654, R5 ;  /* 0x0000065438051816 */ /* 0x000fc80000000005 */
[----:B------:R1:W-:Y:S01]  /*2040*/  @P1 SYNCS.ARRIVE.TRANS64.RED.A1T0 RZ, [R5+URZ], RZ ;  /* 0x000000ff05ff19a7 */ /* 0x0003e2000810043f */
[----:B------:R-:W-:-:S13]  /*2050*/  ISETP.GT.U32.AND P1, PT, R22, 0x1, PT ;  /* 0x000000011600780c */ /* 0x000fda0003f24070 */
[----:B-1----:R-:W-:Y:S05]  /*2060*/  @P1 BRA `(.L_x_35) ;  /* 0x0000000000041947 */ /* 0x002fea0003800000 */
[----:B------:R-:W-:Y:S01]  /*2070*/  BPT.TRAP 0x1 ;  /* 0x000000040000795c */ /* 0x000fe20000300000 */
.L_x_35:
[----:B------:R-:W-:Y:S01]  /*2080*/  UIADD3 UR10, UR10, 0x1, URZ ;  /* 0x000000010a0a7890 */ /* 0x000fe2000fffe03f */
[C---:B------:R-:W-:Y:S01]  /*2090*/  ISETP.GT.AND P2, PT, R0.reuse, 0x1, PT ;  /* 0x000000010000780c */ /* 0x040fe20003f44270 */
[----:B------:R-:W-:Y:S01]  /*20a0*/  VIADD R0, R0, 0xffffffff ;  /* 0xffffffff00007836 */ /* 0x000fe20000000000 */
[----:B------:R-:W-:Y:S01]  /*20b0*/  IADD3 R3, R3, 0x1, RZ ;  /* 0x0000000103037810 */ /* 0x000fe20007ffe0ff */
[----:B------:R-:W-:-:S03]  /*20c0*/  UISETP.NE.AND UP0, UPT, UR10, 0x8, UPT ;  /* 0x000000080a00788c */ /* 0x000fc6000bf05270 */
[C---:B------:R-:W-:Y:S01]  /*20d0*/  ISETP.NE.AND P1, PT, R3.reuse, 0x8, PT ;  /* 0x000000080300780c */ /* 0x040fe20003f25270 */
[----:B------:R-:W-:Y:S02]  /*20e0*/  USEL UR4, URZ, 0x1, UP0 ;  /* 0x000000013f047887 */ /* 0x000fe40008000000 */
[----:B------:R-:W-:Y:S01]  /*20f0*/  USEL UR10, UR10, URZ, UP0 ;  /* 0x0000003f0a0a7287 */ /* 0x000fe20008000000 */
[----:B------:R-:W-:-:S03]  /*2100*/  SEL R3, R3, RZ, P1 ;  /* 0x000000ff03037207 */ /* 0x000fc60000800000 */
[----:B------:R-:W-:Y:S01]  /*2110*/  LOP3.LUT R6, R6, UR4, RZ, 0x3c, !PT ;  /* 0x0000000406067c12 */ /* 0x000fe2000f8e3cff */
[----:B------:R-:W-:Y:S07]  /*2120*/  @P2 BRA `(.L_x_36) ;  /* 0xfffffffc000c2947 */ /* 0x000fee000383ffff */
.L_x_29:
[----:B------:R-:W1:Y:S02]  /*2130*/  LDC R0, c[0x0][0x28c] ;  /* 0x0000a300ff007b82 */ /* 0x000e640000000800 */
[----:B-1----:R-:W-:-:S13]  /*2140*/  ISETP.GE.AND P1, PT, R0, 0x1, PT ;  /* 0x000000010000780c */ /* 0x002fda0003f26270 */
[----:B------:R-:W-:Y:S05]  /*2150*/  @!P1 BRA `(.L_x_37) ;  /* 0x0000000000449947 */ /* 0x000fea0003800000 */
[----:B------:R-:W-:Y:S05]  /*2160*/  @!P0 BRA `(.L_x_38) ;  /* 0x0000000000048947 */ /* 0x000fea0003800000 */
[----:B------:R-:W-:Y:S01]  /*2170*/  BPT.TRAP 0x1 ;  /* 0x000000040000795c */ /* 0x000fe20000300000 */
.L_x_38:
[----:B------:R-:W-:Y:S01]  /*2180*/  ISETP.NE.AND P0, PT, R57, RZ, PT ;  /* 0x000000ff3900720c */ /* 0x000fe20003f05270 */
[----:B------:R-:W-:Y:S01]  /*2190*/  UISETP.LT.AND UP1, UPT, UR50, 0x1, UPT ;  /* 0x000000013200788c */ /* 0x000fe2000bf21270 */
[----:B------:R-:W-:-:S11]  /*21a0*/  IMAD.U32 R3, RZ, RZ, UR52 ;  /* 0x00000034ff037e24 */ /* 0x000fd6000f8e00ff */
[----:B------:R-:W-:-:S05]  /*21b0*/  VOTEU.ANY UP0, P0 ;  /* 0x00000000003f7886 */ /* 0x000fca0000000100 */
[----:B------:R-:W-:-:S04]  /*21c0*/  @UP0 USEL UR4, UR50, 0x1, UP1 ;  /* 0x0000000132040887 */ /* 0x000fc80008800000 */
[----:B------:R-:W-:-:S06]  /*21d0*/  @UP0 UIADD3 UR4, UR43, UR50, -UR4 ;  /* 0x000000322b040290 */ /* 0x000fcc000fffe804 */
[----:B------:R-:W-:-:S05]  /*21e0*/  IMAD.U32 R0, RZ, RZ, UR4 ;  /* 0x00000004ff007e24 */ /* 0x000fca000f8e00ff */
[----:B------:R-:W-:-:S04]  /*21f0*/  @P0 SHF.L.U32 R0, R0, 0x3, RZ ;  /* 0x0000000300000819 */ /* 0x000fc800000006ff */
[----:B------:R-:W-:-:S04]  /*2200*/  @P0 LOP3.LUT R0, R0, 0x38, RZ, 0xc0, !PT ;  /* 0x0000003800000812 */ /* 0x000fc800078ec0ff */
[----:B------:R-:W-:-:S04]  /*2210*/  @P0 IADD3 R3, R3, 0x40, R0 ;  /* 0x0000004003030810 */ /* 0x000fc80007ffe000 */
[----:B------:R-:W-:-:S04]  /*2220*/  @P0 PRMT R3, R56, 0x654, R3 ;  /* 0x0000065438030816 */ /* 0x000fc80000000003 */
[----:B------:R1:W-:Y:S01]  /*2230*/  @P0 SYNCS.ARRIVE.TRANS64.RED.A1T0 RZ, [R3+URZ], RZ ;  /* 0x000000ff03ff09a7 */ /* 0x0003e2000810043f */
[----:B------:R-:W-:-:S13]  /*2240*/  ISETP.GT.U32.AND P0, PT, R22, 0x1, PT ;  /* 0x000000011600780c */ /* 0x000fda0003f04070 */
[----:B-1----:R-:W-:Y:S05]  /*2250*/  @P0 BRA `(.L_x_37) ;  /* 0x0000000000040947 */ /* 0x002fea0003800000 */
[----:B------:R-:W-:Y:S01]  /*2260*/  BPT.TRAP 0x1 ;  /* 0x000000040000795c */ /* 0x000fe20000300000 */
.L_x_37:
[----:B------:R-:W-:Y:S01]  /*2270*/  UIADD3 UR4, UR52, 0x200, URZ ;  /* 0x0000020034047890 */ /* 0x000fe2000fffe03f */
[----:B------:R-:W-:Y:S02]  /*2280*/  R2UR UR46, R23 ;  /* 0x00000000172e72ca */ /* 0x000fe400000e0000 */
[----:B------:R-:W-:Y:S01]  /*2290*/  R2UR UR45, R62 ;  /* 0x000000003e2d72ca */ /* 0x000fe200000e0000 */
[----:B------:R-:W-:-:S06]  /*22a0*/  ULOP3.LUT UP0, URZ, UR4, 0x1bf, URZ, 0xc0, !UPT ;  /* 0x000001bf043f7892 */ /* 0x000fcc000f80c03f */
[----:B------:R-:W-:-:S04]  /*22b0*/  PLOP3.LUT P0, PT, PT, PT, UP0, 0x80, 0x0 ;  /* 0x000000000000781c */ /* 0x000fc80003f0f008 */
[----:B------:R-:W-:Y:S02]  /*22c0*/  USHF.L.U32 UR46, UR46, 0x7, URZ ;  /* 0x000000072e2e7899 */ /* 0x000fe4000800063f */
[----:B------:R-:W-:-:S07]  /*22d0*/  USHF.L.U32 UR45, UR45, 0x6, URZ ;  /* 0x000000062d2d7899 */ /* 0x000fce000800063f */
[----:B------:R-:W-:Y:S05]  /*22e0*/  @!P0 BRA `(.L_x_39) ;  /* 0x00000000007c8947 */ /* 0x000fea0003800000 */
[----:B------:R-:W-:Y:S01]  /*22f0*/  MOV R23, 0x0 ;  /* 0x0000000000177802 */ /* 0x000fe20000000f00 */
[----:B------:R-:W-:Y:S01]  /*2300*/  ULDC.64 UR4, c[0x4][0x80] ;  /* 0x0100200000047ab9 */ /* 0x000fe20000000a00 */
[----:B------:R-:W-:Y:S01]  /*2310*/  ULDC.64 UR6, c[0x4][0x10] ;  /* 0x0100040000067ab9 */ /* 0x000fe20000000a00 */
[----:B--2---:R-:W-:Y:S01]  /*2320*/  IMAD.U32 R4, RZ, RZ, UR4 ;  /* 0x00000004ff047e24 */ /* 0x004fe2000f8e00ff */
[----:B------:R1:W2:Y:S01]  /*2330*/  LDC.64 R14, c[0x4][R23] ;  /* 0x01000000170e7b82 */ /* 0x0002a20000000a00 */
[----:B------:R-:W-:Y:S01]  /*2340*/  MOV R5, UR5 ;  /* 0x0000000500057c02 */ /* 0x000fe20008000f00 */
[----:B------:R-:W-:Y:S01]  /*2350*/  ULDC.64 UR4, c[0x4][0x88] ;  /* 0x0100220000047ab9 */ /* 0x000fe20000000a00 */
[----:B------:R-:W-:Y:S01]  /*2360*/  MOV R10, UR6 ;  /* 0x00000006000a7c02 */ /* 0x000fe20008000f00 */
[----:B------:R-:W-:Y:S01]  /*2370*/  IMAD.U32 R6, RZ, RZ, UR4 ;  /* 0x00000004ff067e24 */ /* 0x000fe2000f8e00ff */
[----:B------:R-:W-:Y:S01]  /*2380*/  MOV R12, 0x1 ;  /* 0x00000001000c7802 */ /* 0x000fe20000000f00 */
[----:B------:R-:W-:-:S02]  /*2390*/  IMAD.U32 R7, RZ, RZ, UR5 ;  /* 0x00000005ff077e24 */ /* 0x000fc4000f8e00ff */
[----:B------:R-:W-:Y:S02]  /*23a0*/  IMAD.U32 R11, RZ, RZ, UR7 ;  /* 0x00000007ff0b7e24 */ /* 0x000fe4000f8e00ff */
[----:B------:R-:W-:Y:S02]  /*23b0*/  IMAD.MOV.U32 R8, RZ, RZ, 0x70 ;  /* 0x00000070ff087424 */ /* 0x000fe400078e00ff */
[----:B-1----:R-:W-:-:S07]  /*23c0*/  IMAD.MOV.U32 R13, RZ, RZ, RZ ;  /* 0x000000ffff0d7224 */ /* 0x002fce00078e00ff */
[----:B------:R-:W-:-:S07]  /*23d0*/  LEPC R20, `(.L_x_40) ;  /* 0x000000001014794e */ /* 0x000fce0000000000 */
[----:B--23-5:R-:W-:Y:S05]  /*23e0*/  CALL.ABS.NOINC R14 ;  /* 0x000000000e007343 */ /* 0x02cfea0003c00000 */
.L_x_40:
[----:B------:R1:W2:Y:S01]  /*23f0*/  LDC.64 R14, c[0x4][R23] ;  /* 0x01000000170e7b82 */ /* 0x0002a20000000a00 */
[----:B------:R-:W-:Y:S01]  /*2400*/  ULDC.64 UR4, c[0x4][0x80] ;  /* 0x0100200000047ab9 */ /* 0x000fe20000000a00 */
[----:B------:R-:W-:Y:S01]  /*2410*/  ULDC.64 UR6, c[0x4][0x10] ;  /* 0x0100040000067ab9 */ /* 0x000fe20000000a00 */
[----:B------:R-:W-:Y:S01]  /*2420*/  IMAD.U32 R4, RZ, RZ, UR4 ;  /* 0x00000004ff047e24 */ /* 0x000fe2000f8e00ff */
[----:B------:R-:W-:Y:S01]  /*2430*/  MOV R5, UR5 ;  /* 0x0000000500057c02 */ /* 0x000fe20008000f00 */
[----:B------:R-:W-:Y:S01]  /*2440*/  ULDC.64 UR4, c[0x4][0x88] ;  /* 0x0100220000047ab9 */ /* 0x000fe20000000a00 */
[----:B------:R-:W-:Y:S01]  /*2450*/  MOV R10, UR6 ;  /* 0x00000006000a7c02 */ /* 0x000fe20008000f00 */
[----:B------:R-:W-:Y:S01]  /*2460*/  IMAD.U32 R6, RZ, RZ, UR4 ;  /* 0x00000004ff067e24 */ /* 0x000fe2000f8e00ff */
[----:B------:R-:W-:Y:S01]  /*2470*/  MOV R12, 0x1 ;  /* 0x00000001000c7802 */ /* 0x000fe20000000f00 */
[----:B------:R-:W-:Y:S02]  /*2480*/  IMAD.U32 R7, RZ, RZ, UR5 ;  /* 0x00000005ff077e24 */ /* 0x000fe4000f8e00ff */
[----:B------:R-:W-:-:S02]  /*2490*/  IMAD.U32 R11, RZ, RZ, UR7 ;  /* 0x00000007ff0b7e24 */ /* 0x000fc4000f8e00ff */
[----:B------:R-:W-:Y:S02]  /*24a0*/  IMAD.MOV.U32 R8, RZ, RZ, 0x70 ;  /* 0x00000070ff087424 */ /* 0x000fe400078e00ff */
[----:B-1----:R-:W-:-:S07]  /*24b0*/  IMAD.MOV.U32 R13, RZ, RZ, RZ ;  /* 0x000000ffff0d7224 */ /* 0x002fce00078e00ff */
[----:B------:R-:W-:-:S07]  /*24c0*/  LEPC R20, `(.L_x_39) ;  /* 0x000000001014794e */ /* 0x000fce0000000000 */
[----:B--2---:R-:W-:Y:S05]  /*24d0*/  CALL.ABS.NOINC R14 ;  /* 0x000000000e007343 */ /* 0x004fea0003c00000 */
.L_x_39:
[----:B------:R-:W1:Y:S02]  /*24e0*/  LDC.64 R6, c[0x0][0x590] ;  /* 0x00016400ff067b82 */ /* 0x000e640000000a00 */
[----:B-1----:R-:W-:-:S04]  /*24f0*/  ISETP.NE.U32.AND P2, PT, R6, RZ, PT ;  /* 0x000000ff0600720c */ /* 0x002fc80003f45070 */
[----:B------:R-:W-:-:S13]  /*2500*/  ISETP.NE.AND.EX P2, PT, R7, RZ, PT, P2 ;  /* 0x000000ff0700720c */ /* 0x000fda0003f45320 */
[----:B------:R-:W-:Y:S05]  /*2510*/  @!P2 BRA `(.L_x_41) ;  /* 0x000000000034a947 */ /* 0x000fea0003800000 */
[----:B------:R-:W-:Y:S02]  /*2520*/  ULDC.64 UR4, c[0x0][0x588] ;  /* 0x0001620000047ab9 */ /* 0x000fe40000000a00 */
[----:B------:R-:W-:-:S04]  /*2530*/  ISETP.NE.U32.AND P0, PT, RZ, UR4, PT ;  /* 0x00000004ff007c0c */ /* 0x000fc8000bf05070 */
[----:B------:R-:W-:-:S13]  /*2540*/  ISETP.NE.AND.EX P0, PT, RZ, UR5, PT, P0 ;  /* 0x00000005ff007c0c */ /* 0x000fda000bf05300 */
[----:B------:R-:W-:Y:S05]  /*2550*/  @!P0 BRA `(.L_x_42) ;  /* 0x0000000000188947 */ /* 0x000fea0003800000 */
[----:B--2---:R-:W1:Y:S01]  /*2560*/  LDC.64 R4, c[0x0][0x588] ;  /* 0x00016200ff047b82 */ /* 0x004e620000000a00 */
[----:B------:R-:W-:-:S04]  /*2570*/  IMAD R3, R6, UR47, RZ ;  /* 0x0000002f06037c24 */ /* 0x000fc8000f8e02ff */
[----:B-1----:R-:W-:-:S05]  /*2580*/  IMAD.WIDE R4, R3, 0x4, R4 ;  /* 0x0000000403047825 */ /* 0x002fca00078e0204 */
[----:B-----5:R1:W5:Y:S01]  /*2590*/  LDG.E R59, desc[UR54][R4.64] ;  /* 0x00000036043b7981 */ /* 0x020362000c1e1900 */
[----:B------:R-:W-:Y:S01]  /*25a0*/  IMAD.MOV.U32 R58, RZ, RZ, 0x1 ;  /* 0x00000001ff3a7424 */ /* 0x000fe200078e00ff */
[----:B------:R-:W-:Y:S06]  /*25b0*/  BRA `(.L_x_41) ;  /* 0x00000000000c7947 */ /* 0x000fec0003800000 */
.L_x_42:
[----:B------:R-:W-:Y:S01]  /*25c0*/  ULDC UR4, c[0x0][0x580] ;  /* 0x0001600000047ab9 */ /* 0x000fe20000000800 */
[----:B------:R-:W-:Y:S01]  /*25d0*/  MOV R58, 0x1 ;  /* 0x00000001003a7802 */ /* 0x000fe20000000f00 */
[----:B-----5:R-:W-:-:S07]  /*25e0*/  IMAD.U32 R59, RZ, RZ, UR4 ;  /* 0x00000004ff3b7e24 */ /* 0x020fce000f8e00ff */
.L_x_41:
[----:B-12---:R-:W1:Y:S02]  /*25f0*/  LDC.64 R4, c[0x0][0x5b0] ;  /* 0x00016c00ff047b82 */ /* 0x006e640000000a00 */
[----:B-1----:R-:W-:-:S04]  /*2600*/  ISETP.NE.U32.AND P0, PT, R4, RZ, PT ;  /* 0x000000ff0400720c */ /* 0x002fc80003f05070 */
[----:B------:R-:W-:-:S13]  /*2610*/  ISETP.NE.AND.EX P0, PT, R5, RZ, PT, P0 ;  /* 0x000000ff0500720c */ /* 0x000fda0003f05300 */
[----:B------:R-:W-:Y:S05]  /*2620*/  @!P0 BRA `(.L_x_43) ;  /* 0x00000000002c8947 */ /* 0x000fea0003800000 */
[----:B------:R-:W-:Y:S02]  /*2630*/  ULDC.64 UR4, c[0x0][0x5a8] ;  /* 0x00016a0000047ab9 */ /* 0x000fe40000000a00 */
[----:B------:R-:W-:-:S04]  /*2640*/  ISETP.NE.U32.AND P0, PT, RZ, UR4, PT ;  /* 0x00000004ff007c0c */ /* 0x000fc8000bf05070 */
[----:B------:R-:W-:-:S13]  /*2650*/  ISETP.NE.AND.EX P0, PT, RZ, UR5, PT, P0 ;  /* 0x00000005ff007c0c */ /* 0x000fda000bf05300 */
[----:B------:R-:W-:Y:S05]  /*2660*/  @!P0 BRA `(.L_x_44) ;  /* 0x0000000000148947 */ /* 0x000fea0003800000 */
[----:B---3-5:R-:W1:Y:S01]  /*2670*/  LDC.64 R60, c[0x0][0x5a8] ;  /* 0x00016a00ff3c7b82 */ /* 0x028e620000000a00 */
[----:B------:R-:W-:-:S04]  /*2680*/  IMAD R3, R4, UR47, RZ ;  /* 0x0000002f04037c24 */ /* 0x000fc8000f8e02ff */
[----:B-1----:R-:W-:-:S06]  /*2690*/  IMAD.WIDE R60, R3, 0x4, R60 ;  /* 0x00000004033c7825 */ /* 0x002fcc00078e023c */
[----:B------:R1:W5:Y:S01]  /*26a0*/  LDG.E R60, desc[UR54][R60.64] ;  /* 0x000000363c3c7981 */ /* 0x000362000c1e1900 */
[----:B------:R-:W-:Y:S05]  /*26b0*/  BRA `(.L_x_43) ;  /* 0x0000000000087947 */ /* 0x000fea0003800000 */
.L_x_44:
[----:B------:R-:W-:Y:S02]  /*26c0*/  ULDC UR4, c[0x0][0x5a0] ;  /* 0x0001680000047ab9 */ /* 0x000fe40000000800 */
[----:B-----5:R-:W-:-:S07]  /*26d0*/  IMAD.U32 R60, RZ, RZ, UR4 ;  /* 0x00000004ff3c7e24 */ /* 0x020fce000f8e00ff */
.L_x_43:
[----:B------:R-:W-:Y:S01]  /*26e0*/  ULDC.64 UR4, c[0x0][0x588] ;  /* 0x0001620000047ab9 */ /* 0x000fe20000000a00 */
[----:B------:R-:W-:Y:S01]  /*26f0*/  ISETP.NE.U32.AND P3, PT, R6, RZ, PT ;  /* 0x000000ff0600720c */ /* 0x000fe20003f65070 */
[----:B------:R-:W-:Y:S02]  /*2700*/  UISETP.NE.U32.AND UP0, UPT, UR4, URZ, UPT ;  /* 0x0000003f0400728c */ /* 0x000fe4000bf05070 */
[----:B------:R-:W-:Y:S02]  /*2710*/  ISETP.NE.U32.AND P4, PT, RZ, UR4, PT ;  /* 0x00000004ff007c0c */ /* 0x000fe4000bf85070 */
[----:B------:R-:W-:Y:S01]  /*2720*/  ISETP.NE.AND.EX P3, PT, R7, RZ, PT, P3 ;  /* 0x000000ff0700720c */ /* 0x000fe20003f65330 */
[----:B------:R-:W-:Y:S02]  /*2730*/  UISETP.NE.AND.EX UP0, UPT, UR5, URZ, UPT, UP0 ;  /* 0x0000003f0500728c */ /* 0x000fe4000bf05300 */
[----:B------:R-:W-:Y:S02]  /*2740*/  ISETP.NE.AND.EX P4, PT, RZ, UR5, PT, P4 ;  /* 0x00000005ff007c0c */ /* 0x000fe4000bf85340 */
[----:B------:R-:W-:-:S02]  /*2750*/  PLOP3.LUT P0, PT, PT, PT, PT, 0x8, 0x0 ;  /* 0x000000000000781c */ /* 0x000fc40003f0e170 */
[----:B------:R-:W-:-:S04]  /*2760*/  PLOP3.LUT P1, PT, PT, PT, UP0, 0x80, 0x0 ;  /* 0x000000000000781c */ /* 0x000fc80003f2f008 */
[----:B------:R-:W-:-:S05]  /*2770*/  PLOP3.LUT P1, PT, P1, PT, PT, 0x8, 0x0 ;  /* 0x000000000000781c */ /* 0x000fca0000f2e170 */
[----:B------:R-:W-:Y:S08]  /*2780*/  @P4 BRA P3, `(.L_x_45) ;  /* 0x0000000000244947 */ /* 0x000ff00001800000 */
[----:B------:R-:W-:Y:S04]  /*2790*/  BSSY B0, `(.L_x_45) ;  /* 0x0000008000007945 */ /* 0x000fe80003800000 */
[----:B------:R-:W-:Y:S05]  /*27a0*/  @!P2 BRA `(.L_x_46) ;  /* 0x000000000014a947 */ /* 0x000fea0003800000 */
[----:B------:R-:W-:Y:S02]  /*27b0*/  LOP3.LUT P3, RZ, R58, 0xff, RZ, 0xc0, !PT ;  /* 0x000000ff3aff7812 */ /* 0x000fe4000786c0ff */
[----:B------:R-:W-:-:S11]  /*27c0*/  PLOP3.LUT P0, PT, P1, PT, PT, 0x80, 0x0 ;  /* 0x000000000000781c */ /* 0x000fd60000f0f070 */
[----:B------:R-:W-:Y:S05]  /*27d0*/  @!P3 BRA `(.L_x_47) ;  /* 0x00000000000cb947 */ /* 0x000fea0003800000 */
[----:B-----5:R-:W-:Y:S01]  /*27e0*/  FSETP.EQ.AND P0, PT, R59, RZ, PT ;  /* 0x000000ff3b00720b */ /* 0x020fe20003f02000 */
[----:B------:R-:W-:-:S12]  /*27f0*/  BRA `(.L_x_47) ;  /* 0x0000000000047947 */ /* 0x000fd80003800000 */
.L_x_46:
[----:B-----5:R-:W-:-:S13]  /*2800*/  FSETP.EQ.AND P0, PT, R59, RZ, PT ;  /* 0x000000ff3b00720b */ /* 0x020fda0003f02000 */
.L_x_47:
[----:B------:R-:W-:Y:S05]  /*2810*/  BSYNC B0 ;  /* 0x0000000000007941 */ /* 0x000fea0003800000 */
.L_x_45:
[----:B------:R-:W-:Y:S04]  /*2820*/  BSSY B0, `(.L_x_48) ;  /* 0x0000007000007945 */ /* 0x000fe80003800000 */
[----:B------:R-:W-:Y:S05]  /*2830*/  @!P2 BRA `(.L_x_49) ;  /* 0x000000000010a947 */ /* 0x000fea0003800000 */
[----:B------:R-:W-:-:S13]  /*2840*/  LOP3.LUT P2, RZ, R58, 0xff, RZ, 0xc0, !PT ;  /* 0x000000ff3aff7812 */ /* 0x000fda000784c0ff */
[----:B------:R-:W-:Y:S05]  /*2850*/  @!P2 BRA `(.L_x_50) ;  /* 0x00000000000ca947 */ /* 0x000fea0003800000 */
[----:B-----5:R-:W-:Y:S01]  /*2860*/  FSETP.EQ.AND P1, PT, R59, RZ, PT ;  /* 0x000000ff3b00720b */ /* 0x020fe20003f22000 */
[----:B------:R-:W-:-:S12]  /*2870*/  BRA `(.L_x_50) ;  /* 0x0000000000047947 */ /* 0x000fd80003800000 */
.L_x_49:
[----:B-----5:R-:W-:-:S13]  /*2880*/  FSETP.EQ.AND P1, PT, R59, RZ, PT ;  /* 0x000000ff3b00720b */ /* 0x020fda0003f22000 */
.L_x_50:
[----:B------:R-:W-:Y:S05]  /*2890*/  BSYNC B0 ;  /* 0x0000000000007941 */ /* 0x000fea0003800000 */
.L_x_48:
[----:B------:R-:W-:Y:S01]  /*28a0*/  ULOP3.LUT UR4, UR49, 0x1, URZ, 0x3c, !UPT ;  /* 0x0000000131047892 */ /* 0x000fe2000f8e3c3f */
[----:B------:R-:W-:Y:S01]  /*28b0*/  BSSY B0, `(.L_x_51) ;  /* 0x0000030000007945 */ /* 0x000fe20003800000 */
[----:B------:R-:W-:Y:S02]  /*28c0*/  MOV R5, UR48 ;  /* 0x0000003000057c02 */ /* 0x000fe40008000f00 */
[----:B------:R-:W-:Y:S02]  /*28d0*/  CS2R R10, SRZ ;  /* 0x00000000000a7805 */ /* 0x000fe4000001ff00 */
[----:B------:R-:W-:Y:S02]  /*28e0*/  CS2R R8, SRZ ;  /* 0x0000000000087805 */ /* 0x000fe4000001ff00 */
[----:B------:R-:W-:Y:S01]  /*28f0*/  CS2R R14, SRZ ;  /* 0x00000000000e7805 */ /* 0x000fe2000001ff00 */
[----:B------:R-:W-:Y:S01]  /*2900*/  IMAD.U32 R4, RZ, RZ, UR4 ;  /* 0x00000004ff047e24 */ /* 0x000fe2000f8e00ff */
[----:B------:R-:W-:Y:S01]  /*2910*/  CS2R R12, SRZ ;  /* 0x00000000000c7805 */ /* 0x000fe2000001ff00 */
[----:B------:R-:W-:Y:S06]  /*2920*/  @P0 BRA `(.L_x_52) ;  /* 0x0000000000a00947 */ /* 0x000fec0003800000 */
[----:B------:R-:W-:-:S13]  /*2930*/  ISETP.NE.AND P2, PT, R73, 0x3, PT ;  /* 0x000000034900780c */ /* 0x000fda0003f45270 */
[----:B------:R-:W-:Y:S05]  /*2940*/  @!P2 BRA `(.L_x_53) ;  /* 0x000000000004a947 */ /* 0x000fea0003800000 */
[----:B------:R-:W-:Y:S01]  /*2950*/  BPT.TRAP 0x1 ;  /* 0x000000040000795c */ /* 0x000fe20000300000 */
.L_x_53:
[----:B------:R-:W-:Y:S01]  /*2960*/  IMAD.U32 R3, RZ, RZ, UR48 ;  /* 0x00000030ff037e24 */ /* 0x000fe2000f8e00ff */
[----:B------:R-:W-:Y:S02]  /*2970*/  SHF.L.U32 R0, R4, 0x1f, RZ ;  /* 0x0000001f04007819 */ /* 0x000fe400000006ff */
[----:B------:R-:W-:Y:S02]  /*2980*/  CS2R R10, SRZ ;  /* 0x00000000000a7805 */ /* 0x000fe4000001ff00 */
[----:B------:R-:W-:-:S04]  /*2990*/  LEA R3, R3, UR52, 0x3 ;  /* 0x0000003403037c11 */ /* 0x000fc8000f8e18ff */
[----:B------:R-:W2:Y:S02]  /*29a0*/  SYNCS.PHASECHK.TRANS64.TRYWAIT P2, [R3+URZ+0x80], R0 ;  /* 0x00008000030075a7 */ /* 0x000ea4000804017f */
[----:B--2---:R-:W-:Y:S05]  /*29b0*/  @!P2 BRA `(.L_x_54) ;  /* 0x000000740014a947 */ /* 0x004fea0003800000 */
.L_x_236:
[----:B------:R-:W-:Y:S02]  /*29c0*/  CS2R R8, SRZ ;  /* 0x0000000000087805 */ /* 0x000fe4000001ff00 */
[----:B------:R-:W-:Y:S02]  /*29d0*/  CS2R R14, SRZ ;  /* 0x00000000000e7805 */ /* 0x000fe4000001ff00 */
[----:B------:R-:W-:Y:S01]  /*29e0*/  CS2R R12, SRZ ;  /* 0x00000000000c7805 */ /* 0x000fe2000001ff00 */
[----:B------:R-:W-:Y:S06]  /*29f0*/  @P1 BRA `(.L_x_55) ;  /* 0x0000000000541947 */ /* 0x000fec0003800000 */
[C---:B--2---:R-:W-:Y:S01]  /*2a00*/  IMAD.SHL.U32 R3, R18.reuse, 0x20, RZ ;  /* 0x0000002012037824 */ /* 0x044fe200078e00ff */
[C---:B------:R-:W-:Y:S01]  /*2a10*/  SHF.L.U32 R0, R18.reuse, 0x4, RZ ;  /* 0x0000000412007819 */ /* 0x040fe200000006ff */
[----:B------:R-:W-:Y:S01]  /*2a20*/  IMAD.SHL.U32 R8, R18, 0x4, RZ ;  /* 0x0000000412087824 */ /* 0x000fe200078e00ff */
[----:B------:R-:W-:Y:S01]  /*2a30*/  SHF.R.U32.HI R6, RZ, 0x1, R18 ;  /* 0x00000001ff067819 */ /* 0x000fe20000011612 */
[----:B------:R-:W-:Y:S05]  /*2a40*/  WARPSYNC.ALL ;  /* 0x0000000000007948 */ /* 0x000fea0003800000 */
[----:B------:R-:W-:Y:S02]  /*2a50*/  LOP3.LUT R0, R0, 0xe00, RZ, 0xc0, !PT ;  /* 0x00000e0000007812 */ /* 0x000fe400078ec0ff */
[----:B------:R-:W-:-:S02]  /*2a60*/  LOP3.LUT R5, R3, 0xc0, RZ, 0xc0, !PT ;  /* 0x000000c003057812 */ /* 0x000fc400078ec0ff */
[--C-:B------:R-:W-:Y:S02]  /*2a70*/  LOP3.LUT R0, R0, 0x20, R3.reuse, 0xf8, !PT ;  /* 0x0000002000007812 */ /* 0x100fe400078ef803 */
[----:B------:R-:W-:Y:S02]  /*2a80*/  LOP3.LUT R5, R5, 0x8, R6, 0xf8, !PT ;  /* 0x0000000805057812 */ /* 0x000fe400078ef806 */
[----:B------:R-:W-:Y:S02]  /*2a90*/  LOP3.LUT R0, R0, 0x100, R3, 0xf8, !PT ;  /* 0x0000010000007812 */ /* 0x000fe400078ef803 */
[----:B------:R-:W-:Y:S02]  /*2aa0*/  LOP3.LUT R5, R5, 0x18, R8, 0x78, !PT ;  /* 0x0000001805057812 */ /* 0x000fe400078e7808 */
[----:B------:R-:W-:Y:S02]  /*2ab0*/  MOV R3, UR48 ;  /* 0x0000003000037c02 */ /* 0x000fe40008000f00 */
[----:B------:R-:W-:-:S02]  /*2ac0*/  LOP3.LUT R0, R0, R5, RZ, 0xfc, !PT ;  /* 0x0000000500007212 */ /* 0x000fc400078efcff */
[----:B------:R-:W-:-:S03]  /*2ad0*/  LOP3.LUT P2, RZ, R18, 0x4, RZ, 0xc0, !PT ;  /* 0x0000000412ff7812 */ /* 0x000fc6000784c0ff */
[----:B------:R-:W-:-:S05]  /*2ae0*/  IMAD R0, R3, 0x1000, R0 ;  /* 0x0000100003007824 */ /* 0x000fca00078e0200 */
[----:B------:R-:W-:-:S04]  /*2af0*/  LEA R0, R0, UR52, 0x1 ;  /* 0x0000003400007c11 */ /* 0x000fc8000f8e08ff */
[C---:B------:R-:W-:Y:S01]  /*2b00*/  IADD3 R8, R0.reuse, 0x220, RZ ;  /* 0x0000022000087810 */ /* 0x040fe20007ffe0ff */
[----:B------:R-:W-:Y:S01]  /*2b10*/  VIADD R3, R0, 0x200 ;  /* 0x0000020000037836 */ /* 0x000fe20000000000 */
[----:B------:R4:W2:Y:S03]  /*2b20*/  LDSM.16.M88.4 R12, [R0+0x200] ;  /* 0x00020000000c783b */ /* 0x0008a60000000200 */
[----:B------:R-:W-:-:S06]  /*2b30*/  @P2 VIADD R8, R3, 0xffffffe0 ;  /* 0xffffffe003082836 */ /* 0x000fcc0000000000 */
[----:B----4-:R-:W1:Y:S02]  /*2b40*/  LDSM.16.M88.4 R8, [R8] ;  /* 0x000000000808783b */ /* 0x010e640000000200 */
.L_x_55:
[----:B------:R-:W-:-:S04]  /*2b50*/  UIADD3 UR4, UR48, 0x1, URZ ;  /* 0x0000000130047890 */ /* 0x000fc8000fffe03f */
[----:B------:R-:W-:-:S04]  /*2b60*/  UISETP.NE.AND UP0, UPT, UR4, 0x3, UPT ;  /* 0x000000030400788c */ /* 0x000fc8000bf05270 */
[----:B------:R-:W-:Y:S02]  /*2b70*/  USEL UR5, URZ, 0x1, UP0 ;  /* 0x000000013f057887 */ /* 0x000fe40008000000 */
[----:B------:R-:W-:-:S04]  /*2b80*/  USEL UR4, UR4, URZ, UP0 ;  /* 0x0000003f04047287 */ /* 0x000fc80008000000 */
[----:B------:R-:W-:Y:S02]  /*2b90*/  LOP3.LUT R4, R4, UR5, RZ, 0x3c, !PT ;  /* 0x0000000504047c12 */ /* 0x000fe4000f8e3cff */
[----:B------:R-:W-:-:S07]  /*2ba0*/  IMAD.U32 R5, RZ, RZ, UR4 ;  /* 0x00000004ff057e24 */ /* 0x000fce000f8e00ff */
.L_x_52:
[----:B------:R-:W-:Y:S05]  /*2bb0*/  BSYNC B0 ;  /* 0x0000000000007941 */ /* 0x000fea0003800000 */
.L_x_51:
[C---:B--2---:R-:W-:Y:S01]  /*2bc0*/  SHF.L.U32 R6, R12.reuse, 0x10, RZ ;  /* 0x000000100c067819 */ /* 0x044fe200000006ff */
[----:B------:R-:W-:Y:S01]  /*2bd0*/  IMAD.U32 R20, R13, 0x10000, RZ ;  /* 0x000100000d147824 */ /* 0x000fe200078e00ff */
[----:B------:R-:W-:Y:S01]  /*2be0*/  LOP3.LUT R12, R12, 0xffff0000, RZ, 0xc0, !PT ;  /* 0xffff00000c0c7812 */ /* 0x000fe200078ec0ff */
[----:B-1----:R-:W-:Y:S01]  /*2bf0*/  IMAD.U32 R70, R8, 0x10000, RZ ;  /* 0x0001000008467824 */ /* 0x002fe200078e00ff */
[----:B------:R-:W-:Y:S01]  /*2c00*/  LOP3.LUT R0, R18, 0xff, RZ, 0xc0, !PT ;  /* 0x000000ff12007812 */ /* 0x000fe200078ec0ff */
[----:B-----5:R-:W-:Y:S01]  /*2c10*/  FMUL R7, R59, R6 ;  /* 0x000000063b077220 */ /* 0x020fe20000400000 */
[----:B------:R-:W-:Y:S01]  /*2c20*/  SHF.L.U32 R66, R15, 0x10, RZ ;  /* 0x000000100f427819 */ /* 0x000fe200000006ff */
[----:B------:R-:W-:Y:S01]  /*2c30*/  FMUL R6, R59, R12 ;  /* 0x0000000c3b067220 */ /* 0x000fe20000400000 */
[----:B------:R-:W-:Y:S01]  /*2c40*/  LOP3.LUT R68, R15, 0xffff0000, RZ, 0xc0, !PT ;  /* 0xffff00000f447812 */ /* 0x000fe200078ec0ff */
[----:B------:R-:W-:Y:S01]  /*2c50*/  FMUL R15, R59, R20 ;  /* 0x000000143b0f7220 */ /* 0x000fe20000400000 */
[----:B------:R-:W-:Y:S01]  /*2c60*/  LOP3.LUT R72, R8, 0xffff0000, RZ, 0xc0, !PT ;  /* 0xffff000008487812 */ /* 0x000fe200078ec0ff */
[----:B------:R-:W-:Y:S01]  /*2c70*/  FFMA R8, R60, R25, R6 ;  /* 0x000000193c087223 */ /* 0x000fe20000000006 */
[----:B------:R-:W-:Y:S01]  /*2c80*/  MOV R93, 0x3bbb989d ;  /* 0x3bbb989d005d7802 */ /* 0x000fe20000000f00 */
[----:B------:R-:W-:Y:S01]  /*2c90*/  VIADD R0, R0, 0x1f ;  /* 0x0000001f00007836 */ /* 0x000fe20000000000 */
[----:B------:R-:W-:Y:S01]  /*2ca0*/  LOP3.LUT R62, R13, 0xffff0000, RZ, 0xc0, !PT ;  /* 0xffff00000d3e7812 */ /* 0x000fe200078ec0ff */
[----:B------:R-:W-:Y:S01]  /*2cb0*/  IMAD.MOV.U32 R97, RZ, RZ, 0x437c0000 ;  /* 0x437c0000ff617424 */ /* 0x000fe200078e00ff */
[----:B------:R-:W-:Y:S01]  /*2cc0*/  SHF.L.U32 R78, R10, 0x10, RZ ;  /* 0x000000100a4e7819 */ /* 0x000fe200000006ff */
[----:B------:R-:W-:Y:S01]  /*2cd0*/  FFMA R24, R60, R24, R7 ;  /* 0x000000183c187223 */ /* 0x000fe20000000007 */
[----:B------:R-:W-:Y:S01]  /*2ce0*/  LOP3.LUT R80, R10, 0xffff0000, RZ, 0xc0, !PT ;  /* 0xffff00000a507812 */ /* 0x000fe200078ec0ff */
[-C--:B------:R-:W-:Y:S01]  /*2cf0*/  FFMA.SAT R10, -R8, R93.reuse, 0.5 ;  /* 0x3f000000080a7423 */ /* 0x080fe2000000215d */
[----:B------:R-:W-:Y:S01]  /*2d00*/  FFMA R26, R60, R26, R15 ;  /* 0x0000001a3c1a7223 */ /* 0x000fe2000000000f */
[----:B------:R-:W-:Y:S01]  /*2d10*/  FMUL R13, R59, R62 ;  /* 0x0000003e3b0d7220 */ /* 0x000fe20000400000 */
[----:B------:R-:W-:Y:S01]  /*2d20*/  IMAD.U32 R64, R14, 0x10000, RZ ;  /* 0x000100000e407824 */ /* 0x000fe200078e00ff */
[----:B------:R-:W-:Y:S01]  /*2d30*/  ISETP.GT.U32.AND P5, PT, R0, 0x3e, PT ;  /* 0x0000003e0000780c */ /* 0x000fe20003fa4070 */
[----:B------:R-:W-:Y:S01]  /*2d40*/  FFMA.SAT R0, -R24, R93, 0.5 ;  /* 0x3f00000018007423 */ /* 0x000fe2000000215d */
[----:B------:R-:W-:Y:S01]  /*2d50*/  FFMA.RM R20, R10, R97, 12582913 ;  /* 0x4b4000010a147423 */ /* 0x000fe20000004061 */
[----:B------:R-:W-:Y:S01]  /*2d60*/  FFMA.SAT R12, -R26, R93, 0.5 ;  /* 0x3f0000001a0c7423 */ /* 0x000fe2000000215d */
[C---:B------:R-:W-:Y:S01]  /*2d70*/  IMAD.U32 R82, R11.reuse, 0x10000, RZ ;  /* 0x000100000b527824 */ /* 0x040fe200078e00ff */
[----:B------:R-:W-:Y:S01]  /*2d80*/  LOP3.LUT R84, R11, 0xffff0000, RZ, 0xc0, !PT ;  /* 0xffff00000b547812 */ /* 0x000fe200078ec0ff */
[----:B------:R-:W-:Y:S01]  /*2d90*/  FFMA R10, R60, R27, R13 ;  /* 0x0000001b3c0a7223 */ /* 0x000fe2000000000d */
[C---:B------:R-:W-:Y:S01]  /*2da0*/  FMUL R11, R59.reuse, R64 ;  /* 0x000000403b0b7220 */ /* 0x040fe20000400000 */
[-C--:B------:R-:W-:Y:S01]  /*2db0*/  FFMA.RM R0, R0, R97.reuse, 12582913 ;  /* 0x4b40000100007423 */ /* 0x080fe20000004061 */
[----:B------:R-:W-:Y:S01]  /*2dc0*/  FFMA.RM R62, R12, R97, 12582913 ;  /* 0x4b4000010c3e7423 */ /* 0x000fe20000004061 */
[----:B------:R-:W-:Y:S01]  /*2dd0*/  FFMA.SAT R12, -R10, R93, 0.5 ;  /* 0x3f0000000a0c7423 */ /* 0x000fe2000000215d */
[----:B------:R-:W-:Y:S01]  /*2de0*/  FFMA R28, R60, R28, R11 ;  /* 0x0000001c3c1c7223 */ /* 0x000fe2000000000b */
[C---:B------:R-:W-:Y:S01]  /*2df0*/  FMUL R21, R59.reuse, R66 ;  /* 0x000000423b157220 */ /* 0x040fe20000400000 */
[----:B------:R-:W-:Y:S01]  /*2e00*/  FADD R3, R0, -12583039 ;  /* 0xcb40007f00037421 */ /* 0x000fe20000000000 */
[----:B------:R-:W-:Y:S01]  /*2e10*/  FADD R63, R20, -12583039 ;  /* 0xcb40007f143f7421 */ /* 0x000fe20000000000 */
[C---:B------:R-:W-:Y:S01]  /*2e20*/  FMUL R23, R59.reuse, R68 ;  /* 0x000000443b177220 */ /* 0x040fe20000400000 */
[----:B------:R-:W-:Y:S01]  /*2e30*/  FADD R65, R62, -12583039 ;  /* 0xcb40007f3e417421 */ /* 0x000fe20000000000 */
[----:B------:R-:W-:Y:S01]  /*2e40*/  FFMA.RM R66, R12, R97, 12582913 ;  /* 0x4b4000010c427423 */ /* 0x000fe20000004061 */
[----:B------:R-:W-:Y:S01]  /*2e50*/  LOP3.LUT R14, R14, 0xffff0000, RZ, 0xc0, !PT ;  /* 0xffff00000e0e7812 */ /* 0x000fe200078ec0ff */
[----:B---3--:R-:W-:Y:S01]  /*2e60*/  FMUL R61, R59, R72 ;  /* 0x000000483b3d7220 */ /* 0x008fe20000400000 */
[----:B------:R-:W-:Y:S01]  /*2e70*/  FFMA.SAT R68, -R28, R93, 0.5 ;  /* 0x3f0000001c447423 */ /* 0x000fe2000000215d */
[C---:B------:R-:W-:Y:S01]  /*2e80*/  IMAD.U32 R74, R9.reuse, 0x10000, RZ ;  /* 0x00010000094a7824 */ /* 0x040fe200078e00ff */
[----:B------:R-:W-:Y:S01]  /*2e90*/  LOP3.LUT R76, R9, 0xffff0000, RZ, 0xc0, !PT ;  /* 0xffff0000094c7812 */ /* 0x000fe200078ec0ff */
[----:B------:R-:W-:Y:S01]  /*2ea0*/  FFMA R3, -R24, 1.4426950216293334961, -R3 ;  /* 0x3fb8aa3b18037823 */ /* 0x000fe20000000903 */
[----:B------:R-:W-:Y:S01]  /*2eb0*/  FFMA R63, -R8, 1.4426950216293334961, -R63 ;  /* 0x3fb8aa3b083f7823 */ /* 0x000fe2000000093f */
[----:B------:R-:W-:Y:S01]  /*2ec0*/  FFMA R65, -R26, 1.4426950216293334961, -R65 ;  /* 0x3fb8aa3b1a417823 */ /* 0x000fe20000000941 */
[----:B------:R-:W-:Y:S01]  /*2ed0*/  FADD R67, R66, -12583039 ;  /* 0xcb40007f42437421 */ /* 0x000fe20000000000 */
[----:B------:R-:W-:Y:S01]  /*2ee0*/  FFMA.RM R68, R68, R97, 12582913 ;  /* 0x4b40000144447423 */ /* 0x000fe20000004061 */
[C---:B------:R-:W-:Y:S01]  /*2ef0*/  FFMA R30, R60.reuse, R30, R21 ;  /* 0x0000001e3c1e7223 */ /* 0x040fe20000000015 */
[----:B------:R-:W-:Y:S01]  /*2f00*/  FFMA R33, R60, R33, R61 ;  /* 0x000000213c217223 */ /* 0x000fe2000000003d */
[C---:B------:R-:W-:Y:S01]  /*2f10*/  FMUL R9, R59.reuse, R14 ;  /* 0x0000000e3b097220 */ /* 0x040fe20000400000 */
[----:B------:R-:W-:Y:S01]  /*2f20*/  FFMA R3, -R24, 1.925963033500011079e-08, R3 ;  /* 0x32a5706018037823 */ /* 0x000fe20000000103 */
[C---:B------:R-:W-:Y:S01]  /*2f30*/  FMUL R27, R59.reuse, R74 ;  /* 0x0000004a3b1b7220 */ /* 0x040fe20000400000 */
[----:B------:R-:W-:Y:S01]  /*2f40*/  FFMA R14, -R8, 1.925963033500011079e-08, R63 ;  /* 0x32a57060080e7823 */ /* 0x000fe2000000013f */
[----:B------:R-:W-:Y:S01]  /*2f50*/  FMUL R63, R59, R76 ;  /* 0x0000004c3b3f7220 */ /* 0x000fe20000400000 */
[----:B------:R-:W-:Y:S01]  /*2f60*/  FFMA R64, -R26, 1.925963033500011079e-08, R65 ;  /* 0x32a570601a407823 */ /* 0x000fe20000000141 */
[----:B------:R-:W-:Y:S01]  /*2f70*/  FFMA R67, -R10, 1.4426950216293334961, -R67 ;  /* 0x3fb8aa3b0a437823 */ /* 0x000fe20000000943 */
[----:B------:R-:W-:Y:S01]  /*2f80*/  FADD R65, R68, -12583039 ;  /* 0xcb40007f44417421 */ /* 0x000fe20000000000 */
[-C--:B------:R-:W-:Y:S01]  /*2f90*/  FFMA.SAT R72, -R30, R93.reuse, 0.5 ;  /* 0x3f0000001e487423 */ /* 0x080fe2000000215d */
[----:B------:R-:W-:Y:S01]  /*2fa0*/  FFMA.SAT R76, -R33, R93, 0.5 ;  /* 0x3f000000214c7423 */ /* 0x000fe2000000215d */
[----:B------:R-:W-:Y:S01]  /*2fb0*/  FFMA R34, R60, R34, R27 ;  /* 0x000000223c227223 */ /* 0x000fe2000000001b */
[----:B------:R-:W-:Y:S01]  /*2fc0*/  FFMA R67, -R10, 1.925963033500011079e-08, R67 ;  /* 0x32a570600a437823 */ /* 0x000fe20000000143 */
[----:B------:R-:W1:Y:S01]  /*2fd0*/  MUFU.EX2 R3, R3 ;  /* 0x0000000300037308 */ /* 0x000e620000000800 */
[----:B------:R-:W-:Y:S01]  /*2fe0*/  FFMA R79, -R28, 1.4426950216293334961, -R65 ;  /* 0x3fb8aa3b1c4f7823 */ /* 0x000fe20000000941 */
[-C--:B------:R-:W-:Y:S01]  /*2ff0*/  FFMA.RM R72, R72, R97.reuse, 12582913 ;  /* 0x4b40000148487423 */ /* 0x080fe20000004061 */
[----:B------:R-:W-:Y:S01]  /*3000*/  FFMA.RM R76, R76, R97, 12582913 ;  /* 0x4b4000014c4c7423 */ /* 0x000fe20000004061 */
[C---:B------:R-:W-:Y:S01]  /*3010*/  FMUL R65, R59.reuse, R80 ;  /* 0x000000503b417220 */ /* 0x040fe20000400000 */
[----:B------:R-:W-:Y:S01]  /*3020*/  FFMA R12, R60, R29, R9 ;  /* 0x0000001d3c0c7223 */ /* 0x000fe20000000009 */
[----:B------:R-:W-:Y:S01]  /*3030*/  FFMA.SAT R80, -R34, R93, 0.5 ;  /* 0x3f00000022507423 */ /* 0x000fe2000000215d */
[C---:B------:R-:W-:Y:S01]  /*3040*/  FMUL R29, R59.reuse, R78 ;  /* 0x0000004e3b1d7220 */ /* 0x040fe20000400000 */
[----:B------:R2:W-:Y:S01]  /*3050*/  MUFU.EX2 R77, R67 ;  /* 0x00000043004d7308 */ /* 0x0005e20000000800 */
[----:B------:R-:W-:Y:S01]  /*3060*/  FADD R78, R76, -12583039 ;  /* 0xcb40007f4c4e7421 */ /* 0x000fe20000000000 */
[----:B------:R-:W-:Y:S01]  /*3070*/  FFMA R37, R60, R37, R65 ;  /* 0x000000253c257223 */ /* 0x000fe20000000041 */
[----:B------:R-:W-:Y:S01]  /*3080*/  FFMA.RM R80, R80, R97, 12582913 ;  /* 0x4b40000150507423 */ /* 0x000fe20000004061 */
[----:B------:R-:W-:Y:S01]  /*3090*/  FMUL R25, R59, R70 ;  /* 0x000000463b197220 */ /* 0x000fe20000400000 */
[----:B------:R-:W-:Y:S01]  /*30a0*/  FFMA R78, -R33, 1.4426950216293334961, -R78 ;  /* 0x3fb8aa3b214e7823 */ /* 0x000fe2000000094e */
[----:B------:R-:W-:Y:S01]  /*30b0*/  FFMA.SAT R88, -R37, R93, 0.5 ;  /* 0x3f00000025587423 */ /* 0x000fe2000000215d */
[----:B------:R-:W-:Y:S01]  /*30c0*/  FADD R89, R80, -12583039 ;  /* 0xcb40007f50597421 */ /* 0x000fe20000000000 */
[----:B------:R3:W4:Y:S01]  /*30d0*/  MUFU.EX2 R69, R14 ;  /* 0x0000000e00457308 */ /* 0x0007220000000800 */
[----:B--2---:R-:W-:Y:S01]  /*30e0*/  FADD R67, R72, -12583039 ;  /* 0xcb40007f48437421 */ /* 0x004fe20000000000 */
[C---:B------:R-:W-:Y:S01]  /*30f0*/  FFMA R32, R60.reuse, R32, R25 ;  /* 0x000000203c207223 */ /* 0x040fe20000000019 */
[----:B------:R-:W-:Y:S01]  /*3100*/  FFMA R36, R60, R36, R29 ;  /* 0x000000243c247223 */ /* 0x000fe2000000001d */
[----:B------:R-:W-:Y:S01]  /*3110*/  FFMA R78, -R33, 1.925963033500011079e-08, R78 ;  /* 0x32a57060214e7823 */ /* 0x000fe2000000014e */
[----:B------:R-:W-:Y:S01]  /*3120*/  FFMA R83, -R30, 1.4426950216293334961, -R67 ;  /* 0x3fb8aa3b1e537823 */ /* 0x000fe20000000943 */
[----:B------:R-:W-:Y:S01]  /*3130*/  FMUL R67, R59, R84 ;  /* 0x000000543b437220 */ /* 0x000fe20000400000 */
[----:B------:R-:W-:Y:S01]  /*3140*/  FFMA R35, R60, R35, R63 ;  /* 0x000000233c237223 */ /* 0x000fe2000000003f */
[----:B------:R-:W-:-:S02]  /*3150*/  IMAD.SHL.U32 R0, R0, 0x800000, RZ ;  /* 0x0080000000007824 */ /* 0x000fc400078e00ff */
[C---:B---3--:R-:W-:Y:S01]  /*3160*/  FFMA R14, R60.reuse, R31, R23 ;  /* 0x0000001f3c0e7223 */ /* 0x048fe20000000017 */
[----:B------:R-:W-:Y:S01]  /*3170*/  FMUL R31, R59, R82 ;  /* 0x000000523b1f7220 */ /* 0x000fe20000400000 */
[----:B------:R-:W-:Y:S01]  /*3180*/  FFMA R39, R60, R39, R67 ;  /* 0x000000273c277223 */ /* 0x000fe20000000043 */
[----:B------:R2:W3:Y:S01]  /*3190*/  MUFU.EX2 R75, R64 ;  /* 0x00000040004b7308 */ /* 0x0004e20000000800 */
[----:B------:R-:W-:Y:S01]  /*31a0*/  FFMA.RM R88, R88, R97, 12582913 ;  /* 0x4b40000158587423 */ /* 0x000fe20000004061 */
[----:B------:R-:W-:Y:S01]  /*31b0*/  FFMA R38, R60, R38, R31 ;  /* 0x000000263c267223 */ /* 0x000fe2000000001f */
[-C--:B------:R-:W-:Y:S01]  /*31c0*/  FFMA.SAT R70, -R12, R93.reuse, 0.5 ;  /* 0x3f0000000c467423 */ /* 0x080fe2000000215d */
[-C--:B------:R-:W-:Y:S01]  /*31d0*/  FFMA.SAT R74, -R32, R93.reuse, 0.5 ;  /* 0x3f000000204a7423 */ /* 0x080fe2000000215d */
[----:B------:R-:W-:Y:S01]  /*31e0*/  FFMA R91, -R34, 1.4426950216293334961, -R89 ;  /* 0x3fb8aa3b225b7823 */ /* 0x000fe20000000959 */
[-C--:B------:R-:W-:Y:S01]  /*31f0*/  FFMA.SAT R86, -R36, R93.reuse, 0.5 ;  /* 0x3f00000024567423 */ /* 0x080fe2000000215d */
[-C--:B------:R-:W-:Y:S01]  /*3200*/  FFMA.SAT R90, -R38, R93.reuse, 0.5 ;  /* 0x3f000000265a7423 */ /* 0x080fe2000000215d */
[----:B------:R1:W-:Y:S01]  /*3210*/  MUFU.EX2 R89, R78 ;  /* 0x0000004e00597308 */ /* 0x0003e20000000800 */
[-C--:B--2---:R-:W-:Y:S01]  /*3220*/  FFMA.SAT R64, -R14, R93.reuse, 0.5 ;  /* 0x3f0000000e407423 */ /* 0x084fe2000000215d */
[-C--:B------:R-:W-:Y:S01]  /*3230*/  FFMA.SAT R82, -R35, R93.reuse, 0.5 ;  /* 0x3f00000023527423 */ /* 0x080fe2000000215d */
[----:B------:R-:W-:Y:S01]  /*3240*/  FFMA.SAT R92, -R39, R93, 0.5 ;  /* 0x3f000000275c7423 */ /* 0x000fe2000000215d */
[-C--:B------:R-:W-:Y:S01]  /*3250*/  FFMA.RM R70, R70, R97.reuse, 12582913 ;  /* 0x4b40000146467423 */ /* 0x080fe20000004061 */
[-C--:B------:R-:W-:Y:S01]  /*3260*/  FFMA.RM R64, R64, R97.reuse, 12582913 ;  /* 0x4b40000140407423 */ /* 0x080fe20000004061 */
[-C--:B------:R-:W-:Y:S01]  /*3270*/  FFMA.RM R74, R74, R97.reuse, 12582913 ;  /* 0x4b4000014a4a7423 */ /* 0x080fe20000004061 */
[-C--:B------:R-:W-:Y:S01]  /*3280*/  FFMA.RM R86, R86, R97.reuse, 12582913 ;  /* 0x4b40000156567423 */ /* 0x080fe20000004061 */
[----:B------:R-:W-:Y:S01]  /*3290*/  FFMA.RM R90, R90, R97, 12582913 ;  /* 0x4b4000015a5a7423 */ /* 0x000fe20000004061 */
[----:B-1----:R-:W-:Y:S01]  /*32a0*/  FFMA R78, R0, R3, 1 ;  /* 0x3f800000004e7423 */ /* 0x002fe20000000003 */
[----:B------:R-:W-:Y:S01]  /*32b0*/  FADD R0, R88, -12583039 ;  /* 0xcb40007f58007421 */ /* 0x000fe20000000000 */
[----:B------:R-:W-:Y:S01]  /*32c0*/  SHF.L.U32 R20, R20, 0x17, RZ ;  /* 0x0000001714147819 */ /* 0x000fe200000006ff */
[-C--:B------:R-:W-:Y:S01]  /*32d0*/  FFMA.RM R82, R82, R97.reuse, 12582913 ;  /* 0x4b40000152527423 */ /* 0x080fe20000004061 */
[----:B------:R-:W-:Y:S01]  /*32e0*/  FFMA.RM R92, R92, R97, 12582913 ;  /* 0x4b4000015c5c7423 */ /* 0x000fe20000004061 */
[C---:B------:R-:W-:Y:S01]  /*32f0*/  FFMA R0, -R37.reuse, 1.4426950216293334961, -R0 ;  /* 0x3fb8aa3b25007823 */ /* 0x040fe20000000900 */
[----:B------:R-:W-:Y:S01]  /*3300*/  FADD R81, R70, -12583039 ;  /* 0xcb40007f46517421 */ /* 0x000fe20000000000 */
[----:B------:R-:W-:Y:S01]  /*3310*/  FADD R85, R64, -12583039 ;  /* 0xcb40007f40557421 */ /* 0x000fe20000000000 */
[----:B------:R-:W-:Y:S01]  /*3320*/  FADD R87, R74, -12583039 ;  /* 0xcb40007f4a577421 */ /* 0x000fe20000000000 */
[----:B------:R-:W-:Y:S01]  /*3330*/  FADD R93, R86, -12583039 ;  /* 0xcb40007f565d7421 */ /* 0x000fe20000000000 */
[----:B------:R-:W-:Y:S01]  /*3340*/  FADD R3, R90, -12583039 ;  /* 0xcb40007f5a037421 */ /* 0x000fe20000000000 */
[----:B----4-:R-:W-:Y:S01]  /*3350*/  FFMA R94, R20, R69, 1 ;  /* 0x3f800000145e7423 */ /* 0x010fe20000000045 */
[----:B------:R-:W-:Y:S01]  /*3360*/  FADD R84, R82, -12583039 ;  /* 0xcb40007f52547421 */ /* 0x000fe20000000000 */
[----:B------:R-:W-:Y:S01]  /*3370*/  FADD R20, R92, -12583039 ;  /* 0xcb40007f5c147421 */ /* 0x000fe20000000000 */
[----:B------:R-:W-:Y:S01]  /*3380*/  FFMA R0, -R37, 1.925963033500011079e-08, R0 ;  /* 0x32a5706025007823 */ /* 0x000fe20000000100 */
[----:B------:R-:W-:Y:S01]  /*3390*/  FFMA R81, -R12, 1.4426950216293334961, -R81 ;  /* 0x3fb8aa3b0c517823 */ /* 0x000fe20000000951 */
[----:B------:R-:W-:Y:S01]  /*33a0*/  FFMA R85, -R14, 1.4426950216293334961, -R85 ;  /* 0x3fb8aa3b0e557823 */ /* 0x000fe20000000955 */
[----:B------:R-:W-:Y:S01]  /*33b0*/  FFMA R87, -R32, 1.4426950216293334961, -R87 ;  /* 0x3fb8aa3b20577823 */ /* 0x000fe20000000957 */
[----:B------:R-:W-:Y:S01]  /*33c0*/  FFMA R95, -R36, 1.4426950216293334961, -R93 ;  /* 0x3fb8aa3b245f7823 */ /* 0x000fe2000000095d */
[----:B------:R-:W-:Y:S01]  /*33d0*/  FFMA R69, -R38, 1.4426950216293334961, -R3 ;  /* 0x3fb8aa3b26457823 */ /* 0x000fe20000000903 */
[----:B------:R-:W-:Y:S01]  /*33e0*/  FFMA R84, -R35, 1.4426950216293334961, -R84 ;  /* 0x3fb8aa3b23547823 */ /* 0x000fe20000000954 */
[----:B------:R-:W-:Y:S01]  /*33f0*/  FFMA R20, -R39, 1.4426950216293334961, -R20 ;  /* 0x3fb8aa3b27147823 */ /* 0x000fe20000000914 */
[----:B------:R1:W-:Y:S01]  /*3400*/  MUFU.EX2 R3, R0 ;  /* 0x0000000000037308 */ /* 0x0003e20000000800 */
[----:B------:R-:W-:Y:S01]  /*3410*/  FFMA R79, -R28, 1.925963033500011079e-08, R79 ;  /* 0x32a570601c4f7823 */ /* 0x000fe2000000014f */
[----:B------:R-:W-:Y:S01]  /*3420*/  FFMA R81, -R12, 1.925963033500011079e-08, R81 ;  /* 0x32a570600c517823 */ /* 0x000fe20000000151 */
[----:B------:R-:W-:Y:S01]  /*3430*/  FFMA R83, -R30, 1.925963033500011079e-08, R83 ;  /* 0x32a570601e537823 */ /* 0x000fe20000000153 */
[----:B------:R-:W-:Y:S01]  /*3440*/  FFMA R85, -R14, 1.925963033500011079e-08, R85 ;  /* 0x32a570600e557823 */ /* 0x000fe20000000155 */
[----:B------:R-:W-:Y:S01]  /*3450*/  FFMA R87, -R32, 1.925963033500011079e-08, R87 ;  /* 0x32a5706020577823 */ /* 0x000fe20000000157 */
[----:B------:R-:W-:Y:S01]  /*3460*/  FFMA R91, -R34, 1.925963033500011079e-08, R91 ;  /* 0x32a57060225b7823 */ /* 0x000fe2000000015b */
[----:B------:R-:W-:Y:S01]  /*3470*/  FFMA R95, -R36, 1.925963033500011079e-08, R95 ;  /* 0x32a57060245f7823 */ /* 0x000fe2000000015f */
[----:B------:R-:W-:Y:S01]  /*3480*/  FFMA R69, -R38, 1.925963033500011079e-08, R69 ;  /* 0x32a5706026457823 */ /* 0x000fe20000000145 */
[----:B-1----:R-:W-:Y:S01]  /*3490*/  IADD3 R0, R78, 0x1800000, RZ ;  /* 0x018000004e007810 */ /* 0x002fe20007ffe0ff */
[----:B------:R-:W-:-:S02]  /*34a0*/  IMAD.SHL.U32 R62, R62, 0x800000, RZ ;  /* 0x008000003e3e7824 */ /* 0x000fc400078e00ff */
[----:B------:R-:W-:Y:S01]  /*34b0*/  FFMA R84, -R35, 1.925963033500011079e-08, R84 ;  /* 0x32a5706023547823 */ /* 0x000fe20000000154 */
[----:B------:R-:W-:Y:S01]  /*34c0*/  FFMA R20, -R39, 1.925963033500011079e-08, R20 ;  /* 0x32a5706027147823 */ /* 0x000fe20000000114 */
[----:B------:R-:W-:Y:S01]  /*34d0*/  LOP3.LUT R0, R0, 0x7f800000, RZ, 0xc0, !PT ;  /* 0x7f80000000007812 */ /* 0x000fe200078ec0ff */
[----:B---3--:R-:W-:Y:S01]  /*34e0*/  FFMA R62, R62, R75, 1 ;  /* 0x3f8000003e3e7423 */ /* 0x008fe2000000004b */
[----:B------:R-:W1:Y:S01]  /*34f0*/  MUFU.EX2 R79, R79 ;  /* 0x0000004f004f7308 */ /* 0x000e620000000800 */
[----:B------:R-:W-:Y:S01]  /*3500*/  SHF.L.U32 R68, R68, 0x17, RZ ;  /* 0x0000001744447819 */ /* 0x000fe200000006ff */
[----:B------:R-:W-:Y:S01]  /*3510*/  IMAD.SHL.U32 R66, R66, 0x800000, RZ ;  /* 0x0080000042427824 */ /* 0x000fe200078e00ff */
[----:B------:R-:W-:Y:S01]  /*3520*/  ISETP.GT.U32.AND P2, PT, R0, 0x1ffffff, PT ;  /* 0x01ffffff0000780c */ /* 0x000fe20003f44070 */
[----:B------:R-:W-:Y:S01]  /*3530*/  IMAD.SHL.U32 R70, R70, 0x800000, RZ ;  /* 0x0080000046467824 */ /* 0x000fe200078e00ff */
[----:B------:R-:W-:Y:S01]  /*3540*/  SHF.L.U32 R64, R64, 0x17, RZ ;  /* 0x0000001740407819 */ /* 0x000fe200000006ff */
[----:B------:R-:W-:Y:S01]  /*3550*/  IMAD.SHL.U32 R72, R72, 0x800000, RZ ;  /* 0x0080000048487824 */ /* 0x000fe200078e00ff */
[----:B------:R-:W-:Y:S01]  /*3560*/  SHF.L.U32 R86, R86, 0x17, RZ ;  /* 0x0000001756567819 */ /* 0x000fe200000006ff */
[----:B------:R-:W2:Y:S01]  /*3570*/  MUFU.EX2 R81, R81 ;  /* 0x0000005100517308 */ /* 0x000ea20000000800 */
[----:B------:R-:W-:Y:S01]  /*3580*/  SHF.L.U32 R92, R92, 0x17, RZ ;  /* 0x000000175c5c7819 */ /* 0x000fe200000006ff */
[----:B------:R-:W-:Y:S01]  /*3590*/  IMAD.SHL.U32 R74, R74, 0x800000, RZ ;  /* 0x008000004a4a7824 */ /* 0x000fe200078e00ff */
[----:B------:R-:W-:Y:S01]  /*35a0*/  BSSY B1, `(.L_x_56) ;  /* 0x0000025000017945 */ /* 0x000fe20003800000 */
[----:B------:R-:W-:-:S02]  /*35b0*/  IMAD.SHL.U32 R76, R76, 0x800000, RZ ;  /* 0x008000004c4c7824 */ /* 0x000fc400078e00ff */
[----:B------:R-:W-:Y:S02]  /*35c0*/  IMAD.SHL.U32 R80, R80, 0x800000, RZ ;  /* 0x0080000050507824 */ /* 0x000fe400078e00ff */
[----:B------:R-:W3:Y:S01]  /*35d0*/  MUFU.EX2 R83, R83 ;  /* 0x0000005300537308 */ /* 0x000ee20000000800 */
[----:B------:R-:W-:Y:S02]  /*35e0*/  IMAD.SHL.U32 R82, R82, 0x800000, RZ ;  /* 0x0080000052527824 */ /* 0x000fe400078e00ff */
[----:B-1----:R-:W-:Y:S01]  /*35f0*/  FFMA R96, R68, R79, 1 ;  /* 0x3f80000044607423 */ /* 0x002fe2000000004f */
[----:B------:R-:W-:Y:S02]  /*3600*/  IMAD.SHL.U32 R88, R88, 0x800000, RZ ;  /* 0x0080000058587824 */ /* 0x000fe400078e00ff */
[----:B------:R-:W-:Y:S01]  /*3610*/  FFMA R97, R76, R89, 1 ;  /* 0x3f8000004c617423 */ /* 0x000fe20000000059 */
[----:B------:R-:W-:Y:S02]  /*3620*/  IMAD.SHL.U32 R90, R90, 0x800000, RZ ;  /* 0x008000005a5a7824 */ /* 0x000fe400078e00ff */
[----:B------:R-:W-:Y:S01]  /*3630*/  FFMA R103, R88, R3, 1 ;  /* 0x3f80000058677423 */ /* 0x000fe20000000003 */
[----:B------:R-:W1:Y:S01]  /*3640*/  MUFU.EX2 R85, R85 ;  /* 0x0000005500557308 */ /* 0x000e620000000800 */
[----:B--2---:R-:W-:-:S07]  /*3650*/  FFMA R98, R70, R81, 1 ;  /* 0x3f80000046627423 */ /* 0x004fce0000000051 */
[----:B------:R-:W2:Y:S01]  /*3660*/  MUFU.EX2 R87, R87 ;  /* 0x0000005700577308 */ /* 0x000ea20000000800 */
[----:B---3--:R-:W-:-:S07]  /*3670*/  FFMA R72, R72, R83, 1 ;  /* 0x3f80000048487423 */ /* 0x008fce0000000053 */
[----:B------:R-:W3:Y:S01]  /*3680*/  MUFU.EX2 R91, R91 ;  /* 0x0000005b005b7308 */ /* 0x000ee20000000800 */
[----:B-1----:R-:W-:-:S07]  /*3690*/  FFMA R64, R64, R85, 1 ;  /* 0x3f80000040407423 */ /* 0x002fce0000000055 */
[----:B------:R1:W4:Y:S01]  /*36a0*/  MUFU.EX2 R93, R84 ;  /* 0x00000054005d7308 */ /* 0x0003220000000800 */
[----:B--2---:R-:W-:-:S07]  /*36b0*/  FFMA R74, R74, R87, 1 ;  /* 0x3f8000004a4a7423 */ /* 0x004fce0000000057 */
[----:B------:R-:W2:Y:S01]  /*36c0*/  MUFU.EX2 R95, R95 ;  /* 0x0000005f005f7308 */ /* 0x000ea20000000800 */
[----:B-1----:R-:W-:Y:S01]  /*36d0*/  FFMA R84, R66, R77, 1 ;  /* 0x3f80000042547423 */ /* 0x002fe2000000004d */
[----:B---3--:R-:W-:-:S06]  /*36e0*/  FFMA R80, R80, R91, 1 ;  /* 0x3f80000050507423 */ /* 0x008fcc000000005b */
[----:B------:R-:W1:Y:S01]  /*36f0*/  MUFU.EX2 R69, R69 ;  /* 0x0000004500457308 */ /* 0x000e620000000800 */
[----:B----4-:R-:W-:-:S07]  /*3700*/  FFMA R101, R82, R93, 1 ;  /* 0x3f80000052657423 */ /* 0x010fce000000005d */
[----:B------:R-:W3:Y:S01]  /*3710*/  MUFU.EX2 R75, R20 ;  /* 0x00000014004b7308 */ /* 0x000ee20000000800 */
[----:B--2---:R-:W-:Y:S01]  /*3720*/  FFMA R86, R86, R95, 1 ;  /* 0x3f80000056567423 */ /* 0x004fe2000000005f */
[----:B-1----:R-:W-:Y:S01]  /*3730*/  FFMA R90, R90, R69, 1 ;  /* 0x3f8000005a5a7423 */ /* 0x002fe20000000045 */
[----:B---3--:R-:W-:Y:S01]  /*3740*/  FFMA R105, R92, R75, 1 ;  /* 0x3f8000005c697423 */ /* 0x008fe2000000004b */
[----:B------:R-:W-:Y:S06]  /*3750*/  @P2 BRA `(.L_x_57) ;  /* 0x0000000000142947 */ /* 0x000fec0003800000 */
[----:B------:R-:W-:Y:S01]  /*3760*/  IMAD.MOV.U32 R3, RZ, RZ, R78 ;  /* 0x000000ffff037224 */ /* 0x000fe200078e004e */
[----:B------:R-:W-:-:S07]  /*3770*/  MOV R70, 0x3790 ;  /* 0x0000379000467802 */ /* 0x000fce0000000f00 */
[----:B------:R-:W-:Y:S05]  /*3780*/  CALL.REL.NOINC `($__internal_0_$__cuda_sm20_rcp_rn_f32_slowpath) ;  /* 0x0000006c00187944 */ /* 0x000fea0003c00000 */
[----:B------:R-:W-:Y:S01]  /*3790*/  IMAD.MOV.U32 R75, RZ, RZ, R0 ;  /* 0x000000ffff4b7224 */ /* 0x000fe200078e0000 */
[----:B------:R-:W-:Y:S06]  /*37a0*/  BRA `(.L_x_58) ;  /* 0x0000000000107947 */ /* 0x000fec0003800000 */
.L_x_57:
[----:B------:R-:W1:Y:S02]  /*37b0*/  MUFU.RCP R75, R78 ;  /* 0x0000004e004b7308 */ /* 0x000e640000001000 */
[----:B-1----:R-:W-:-:S04]  /*37c0*/  FFMA R0, R78, R75, -1 ;  /* 0xbf8000004e007423 */ /* 0x002fc8000000004b */
[----:B------:R-:W-:-:S04]  /*37d0*/  FADD.FTZ R0, -R0, -RZ ;  /* 0x800000ff00007221 */ /* 0x000fc80000010100 */
[----:B------:R-:W-:-:S07]  /*37e0*/  FFMA R75, R75, R0, R75 ;  /* 0x000000004b4b7223 */ /* 0x000fce000000004b */
.L_x_58:
[----:B------:R-:W-:Y:S05]  /*37f0*/  BSYNC B1 ;  /* 0x0000000000017941 */ /* 0x000fea0003800000 */
.L_x_56:
[----:B------:R-:W-:Y:S01]  /*3800*/  IADD3 R0, R94, 0x1800000, RZ ;  /* 0x018000005e007810 */ /* 0x000fe20007ffe0ff */
[----:B------:R-:W-:Y:S03]  /*3810*/  BSSY B1, `(.L_x_59) ;  /* 0x000000d000017945 */ /* 0x000fe60003800000 */
[----:B------:R-:W-:-:S04]  /*3820*/  LOP3.LUT R0, R0, 0x7f800000, RZ, 0xc0, !PT ;  /* 0x7f80000000007812 */ /* 0x000fc800078ec0ff */
[----:B------:R-:W-:-:S13]  /*3830*/  ISETP.GT.U32.AND P2, PT, R0, 0x1ffffff, PT ;  /* 0x01ffffff0000780c */ /* 0x000fda0003f44070 */
[----:B------:R-:W-:Y:S05]  /*3840*/  @P2 BRA `(.L_x_60) ;  /* 0x0000000000142947 */ /* 0x000fea0003800000 */
[----:B------:R-:W-:Y:S01]  /*3850*/  IMAD.MOV.U32 R3, RZ, RZ, R94 ;  /* 0x000000ffff037224 */ /* 0x000fe200078e005e */
[----:B------:R-:W-:-:S07]  /*3860*/  MOV R70, 0x3880 ;  /* 0x0000388000467802 */ /* 0x000fce0000000f00 */
[----:B------:R-:W-:Y:S05]  /*3870*/  CALL.REL.NOINC `($__internal_0_$__cuda_sm20_rcp_rn_f32_slowpath) ;  /* 0x0000006800dc7944 */ /* 0x000fea0003c00000 */
[----:B------:R-:W-:Y:S01]  /*3880*/  IMAD.MOV.U32 R77, RZ, RZ, R0 ;  /* 0x000000ffff4d7224 */ /* 0x000fe200078e0000 */
[----:B------:R-:W-:Y:S06]  /*3890*/  BRA `(.L_x_61) ;  /* 0x0000000000107947 */ /* 0x000fec0003800000 */
.L_x_60:
[----:B------:R-:W1:Y:S02]  /*38a0*/  MUFU.RCP R77, R94 ;  /* 0x0000005e004d7308 */ /* 0x000e640000001000 */
[----:B-1----:R-:W-:-:S04]  /*38b0*/  FFMA R0, R94, R77, -1 ;  /* 0xbf8000005e007423 */ /* 0x002fc8000000004d */
[----:B------:R-:W-:-:S04]  /*38c0*/  FADD.FTZ R0, -R0, -RZ ;  /* 0x800000ff00007221 */ /* 0x000fc80000010100 */
[----:B------:R-:W-:-:S07]  /*38d0*/  FFMA R77, R77, R0, R77 ;  /* 0x000000004d4d7223 */ /* 0x000fce000000004d */
.L_x_61:
[----:B------:R-:W-:Y:S05]  /*38e0*/  BSYNC B1 ;  /* 0x0000000000017941 */ /* 0x000fea0003800000 */
.L_x_59:
        /* <DEDUP_REMOVED lines=10> */
.L_x_63:
[----:B------:R-:W1:Y:S02]  /*3990*/  MUFU.RCP R79, R62 ;  /* 0x0000003e004f7308 */ /* 0x000e640000001000 */
[----:B-1----:R-:W-:-:S04]  /*39a0*/  FFMA R0, R62, R79, -1 ;  /* 0xbf8000003e007423 */ /* 0x002fc8000000004f */
[----:B------:R-:W-:-:S04]  /*39b0*/  FADD.FTZ R0, -R0, -RZ ;  /* 0x800000ff00007221 */ /* 0x000fc80000010100 */
[----:B------:R-:W-:-:S07]  /*39c0*/  FFMA R79, R79, R0, R79 ;  /* 0x000000004f4f7223 */ /* 0x000fce000000004f */
.L_x_64:
[----:B------:R-:W-:Y:S05]  /*39d0*/  BSYNC B1 ;  /* 0x0000000000017941 */ /* 0x000fea0003800000 */
.L_x_62:
        /* <DEDUP_REMOVED lines=10> */
.L_x_66:
[----:B------:R-:W1:Y:S02]  /*3a80*/  MUFU.RCP R81, R84 ;  /* 0x0000005400517308 */ /* 0x000e640000001000 */
[----:B-1----:R-:W-:-:S04]  /*3a90*/  FFMA R0, R84, R81, -1 ;  /* 0xbf80000054007423 */ /* 0x002fc80000000051 */
[----:B------:R-:W-:-:S04]  /*3aa0*/  FADD.FTZ R0, -R0, -RZ ;  /* 0x800000ff00007221 */ /* 0x000fc80000010100 */
[----:B------:R-:W-:-:S07]  /*3ab0*/  FFMA R81, R81, R0, R81 ;  /* 0x0000000051517223 */ /* 0x000fce0000000051 */
.L_x_67:
[----:B------:R-:W-:Y:S05]  /*3ac0*/  BSYNC B1 ;  /* 0x0000000000017941 */ /* 0x000fea0003800000 */
.L_x_65:
        /* <DEDUP_REMOVED lines=10> */
.L_x_69:
[----:B------:R-:W1:Y:S02]  /*3b70*/  MUFU.RCP R83, R96 ;  /* 0x0000006000537308 */ /* 0x000e640000001000 */
[----:B-1----:R-:W-:-:S04]  /*3b80*/  FFMA R0, R96, R83, -1 ;  /* 0xbf80000060007423 */ /* 0x002fc80000000053 */
[----:B------:R-:W-:-:S04]  /*3b90*/  FADD.FTZ R0, -R0, -RZ ;  /* 0x800000ff00007221 */ /* 0x000fc80000010100 */
[----:B------:R-:W-:-:S07]  /*3ba0*/  FFMA R83, R83, R0, R83 ;  /* 0x0000000053537223 */ /* 0x000fce0000000053 */
.L_x_70:
[----:B------:R-:W-:Y:S05]  /*3bb0*/  BSYNC B1 ;  /* 0x0000000000017941 */ /* 0x000fea0003800000 */
.L_x_68:
        /* <DEDUP_REMOVED lines=10> */
.L_x_72:
[----:B------:R-:W1:Y:S02]  /*3c60*/  MUFU.RCP R85, R98 ;  /* 0x0000006200557308 */ /* 0x000e640000001000 */
[----:B-1----:R-:W-:-:S04]  /*3c70*/  FFMA R0, R98, R85, -1 ;  /* 0xbf80000062007423 */ /* 0x002fc80000000055 */
[----:B------:R-:W-:-:S04]  /*3c80*/  FADD.FTZ R0, -R0, -RZ ;  /* 0x800000ff00007221 */ /* 0x000fc80000010100 */
[----:B------:R-:W-:-:S07]  /*3c90*/  FFMA R85, R85, R0, R85 ;  /* 0x0000000055557223 */ /* 0x000fce0000000055 */
.L_x_73:
[----:B------:R-:W-:Y:S05]  /*3ca0*/  BSYNC B1 ;  /* 0x0000000000017941 */ /* 0x000fea0003800000 */
.L_x_71:
        /* <DEDUP_REMOVED lines=10> */
.L_x_75:
[----:B------:R-:W1:Y:S02]  /*3d50*/  MUFU.RCP R87, R72 ;  /* 0x0000004800577308 */ /* 0x000e640000001000 */
[----:B-1----:R-:W-:-:S04]  /*3d60*/  FFMA R0, R72, R87, -1 ;  /* 0xbf80000048007423 */ /* 0x002fc80000000057 */
[----:B------:R-:W-:-:S04]  /*3d70*/  FADD.FTZ R0, -R0, -RZ ;  /* 0x800000ff00007221 */ /* 0x000fc80000010100 */
[----:B------:R-:W-:-:S07]  /*3d80*/  FFMA R87, R87, R0, R87 ;  /* 0x0000000057577223 */ /* 0x000fce0000000057 */
.L_x_76:
[----:B------:R-:W-:Y:S05]  /*3d90*/  BSYNC B1 ;  /* 0x0000000000017941 */ /* 0x000fea0003800000 */
.L_x_74:
        /* <DEDUP_REMOVED lines=10> */
.L_x_78:
[----:B------:R-:W1:Y:S02]  /*3e40*/  MUFU.RCP R89, R64 ;  /* 0x0000004000597308 */ /* 0x000e640000001000 */
[----:B-1----:R-:W-:-:S04]  /*3e50*/  FFMA R0, R64, R89, -1 ;  /* 0xbf80000040007423 */ /* 0x002fc80000000059 */
[----:B------:R-:W-:-:S04]  /*3e60*/  FADD.FTZ R0, -R0, -RZ ;  /* 0x800000ff00007221 */ /* 0x000fc80000010100 */
[----:B------:R-:W-:-:S07]  /*3e70*/  FFMA R89, R89, R0, R89 ;  /* 0x0000000059597223 */ /* 0x000fce0000000059 */
.L_x_79:
[----:B------:R-:W-:Y:S05]  /*3e80*/  BSYNC B1 ;  /* 0x0000000000017941 */ /* 0x000fea0003800000 */
.L_x_77:
        /* <DEDUP_REMOVED lines=10> */
.L_x_81:
[----:B------:R-:W1:Y:S02]  /*3f30*/  MUFU.RCP R91, R74 ;  /* 0x0000004a005b7308 */ /* 0x000e640000001000 */
[----:B-1----:R-:W-:-:S04]  /*3f40*/  FFMA R0, R74, R91, -1 ;  /* 0xbf8000004a007423 */ /* 0x002fc8000000005b */
[----:B------:R-:W-:-:S04]  /*3f50*/  FADD.FTZ R0, -R0, -RZ ;  /* 0x800000ff00007221 */ /* 0x000fc80000010100 */
[----:B------:R-:W-:-:S07]  /*3f60*/  FFMA R91, R91, R0, R91 ;  /* 0x000000005b5b7223 */ /* 0x000fce000000005b */
.L_x_82:
[----:B------:R-:W-:Y:S05]  /*3f70*/  BSYNC B1 ;  /* 0x0000000000017941 */ /* 0x000fea0003800000 */
.L_x_80:
        /* <DEDUP_REMOVED lines=10> */
.L_x_84:
[----:B------:R-:W1:Y:S02]  /*4020*/  MUFU.RCP R20, R97 ;  /* 0x0000006100147308 */ /* 0x000e640000001000 */
[----:B-1----:R-:W-:-:S04]  /*4030*/  FFMA R0, R97, R20, -1 ;  /* 0xbf80000061007423 */ /* 0x002fc80000000014 */
[----:B------:R-:W-:-:S04]  /*4040*/  FADD.FTZ R3, -R0, -RZ ;  /* 0x800000ff00037221 */ /* 0x000fc80000010100 */
[----:B------:R-:W-:-:S07]  /*4050*/  FFMA R20, R20, R3, R20 ;  /* 0x0000000314147223 */ /* 0x000fce0000000014 */
.L_x_85:
[----:B------:R-:W-:Y:S05]  /*4060*/  BSYNC B1 ;  /* 0x0000000000017941 */ /* 0x000fea0003800000 */
.L_x_83:
        /* <DEDUP_REMOVED lines=10> */
.L_x_87:
[----:B------:R-:W1:Y:S02]  /*4110*/  MUFU.RCP R93, R80 ;  /* 0x00000050005d7308 */ /* 0x000e640000001000 */
[----:B-1----:R-:W-:-:S04]  /*4120*/  FFMA R0, R80, R93, -1 ;  /* 0xbf80000050007423 */ /* 0x002fc8000000005d */
[----:B------:R-:W-:-:S04]  /*4130*/  FADD.FTZ R0, -R0, -RZ ;  /* 0x800000ff00007221 */ /* 0x000fc80000010100 */
[----:B------:R-:W-:-:S07]  /*4140*/  FFMA R93, R93, R0, R93 ;  /* 0x000000005d5d7223 */ /* 0x000fce000000005d */
.L_x_88:
[----:B------:R-:W-:Y:S05]  /*4150*/  BSYNC B1 ;  /* 0x0000000000017941 */ /* 0x000fea0003800000 */
.L_x_86:
        /* <DEDUP_REMOVED lines=10> */
.L_x_90:
[----:B------:R-:W1:Y:S02]  /*4200*/  MUFU.RCP R62, R101 ;  /* 0x00000065003e7308 */ /* 0x000e640000001000 */
[----:B-1----:R-:W-:-:S04]  /*4210*/  FFMA R0, R101, R62, -1 ;  /* 0xbf80000065007423 */ /* 0x002fc8000000003e */
[----:B------:R-:W-:-:S04]  /*4220*/  FADD.FTZ R3, -R0, -RZ ;  /* 0x800000ff00037221 */ /* 0x000fc80000010100 */
[----:B------:R-:W-:-:S07]  /*4230*/  FFMA R62, R62, R3, R62 ;  /* 0x000000033e3e7223 */ /* 0x000fce000000003e */
.L_x_91:
[----:B------:R-:W-:Y:S05]  /*4240*/  BSYNC B1 ;  /* 0x0000000000017941 */ /* 0x000fea0003800000 */
.L_x_89:
        /* <DEDUP_REMOVED lines=10> */
.L_x_93:
[----:B------:R-:W1:Y:S02]  /*42f0*/  MUFU.RCP R95, R86 ;  /* 0x00000056005f7308 */ /* 0x000e640000001000 */
[----:B-1----:R-:W-:-:S04]  /*4300*/  FFMA R0, R86, R95, -1 ;  /* 0xbf80000056007423 */ /* 0x002fc8000000005f */
[----:B------:R-:W-:-:S04]  /*4310*/  FADD.FTZ R0, -R0, -RZ ;  /* 0x800000ff00007221 */ /* 0x000fc80000010100 */
[----:B------:R-:W-:-:S07]  /*4320*/  FFMA R95, R95, R0, R95 ;  /* 0x000000005f5f7223 */ /* 0x000fce000000005f */
.L_x_94:
[----:B------:R-:W-:Y:S05]  /*4330*/  BSYNC B1 ;  /* 0x0000000000017941 */ /* 0x000fea0003800000 */
.L_x_92:
        /* <DEDUP_REMOVED lines=10> */
.L_x_96:
[----:B------:R-:W1:Y:S02]  /*43e0*/  MUFU.RCP R64, R103 ;  /* 0x0000006700407308 */ /* 0x000e640000001000 */
[----:B-1----:R-:W-:-:S04]  /*43f0*/  FFMA R0, R103, R64, -1 ;  /* 0xbf80000067007423 */ /* 0x002fc80000000040 */
[----:B------:R-:W-:-:S04]  /*4400*/  FADD.FTZ R3, -R0, -RZ ;  /* 0x800000ff00037221 */ /* 0x000fc80000010100 */
[----:B------:R-:W-:-:S07]  /*4410*/  FFMA R64, R64, R3, R64 ;  /* 0x0000000340407223 */ /* 0x000fce0000000040 */
.L_x_97:
[----:B------:R-:W-:Y:S05]  /*4420*/  BSYNC B1 ;  /* 0x0000000000017941 */ /* 0x000fea0003800000 */
.L_x_95:
        /* <DEDUP_REMOVED lines=10> */
.L_x_99:
[----:B------:R-:W1:Y:S02]  /*44d0*/  MUFU.RCP R97, R90 ;  /* 0x0000005a00617308 */ /* 0x000e640000001000 */
[----:B-1----:R-:W-:-:S04]  /*44e0*/  FFMA R0, R90, R97, -1 ;  /* 0xbf8000005a007423 */ /* 0x002fc80000000061 */
[----:B------:R-:W-:-:S04]  /*44f0*/  FADD.FTZ R0, -R0, -RZ ;  /* 0x800000ff00007221 */ /* 0x000fc80000010100 */
[----:B------:R-:W-:-:S07]  /*4500*/  FFMA R97, R97, R0, R97 ;  /* 0x0000000061617223 */ /* 0x000fce0000000061 */
.L_x_100:
[----:B------:R-:W-:Y:S05]  /*4510*/  BSYNC B1 ;  /* 0x0000000000017941 */ /* 0x000fea0003800000 */
.L_x_98:
        /* <DEDUP_REMOVED lines=8> */
[----:B------:R-:W-:Y:S05]  /*45a0*/  BRA `(.L_x_103) ;  /* 0x0000000000107947 */ /* 0x000fea0003800000 */
.L_x_102:
[----:B------:R-:W1:Y:S02]  /*45b0*/  MUFU.RCP R0, R105 ;  /* 0x0000006900007308 */ /* 0x000e640000001000 */
[----:B-1----:R-:W-:-:S04]  /*45c0*/  FFMA R3, R105, R0, -1 ;  /* 0xbf80000069037423 */ /* 0x002fc80000000000 */
[----:B------:R-:W-:-:S04]  /*45d0*/  FADD.FTZ R3, -R3, -RZ ;  /* 0x800000ff03037221 */ /* 0x000fc80000010100 */
[----:B------:R-:W-:-:S07]  /*45e0*/  FFMA R0, R0, R3, R0 ;  /* 0x0000000300007223 */ /* 0x000fce0000000000 */
.L_x_103:
[----:B------:R-:W-:Y:S05]  /*45f0*/  BSYNC B1 ;  /* 0x0000000000017941 */ /* 0x000fea0003800000 */
.L_x_101:
[----:B------:R-:W-:Y:S01]  /*4600*/  FMUL R75, R24, R75 ;  /* 0x0000004b184b7220 */ /* 0x000fe20000400000 */
[----:B------:R-:W-:Y:S01]  /*4610*/  FMUL R24, R8, R77 ;  /* 0x0000004d08187220 */ /* 0x000fe20000400000 */
[C---:B------:R-:W-:Y:S01]  /*4620*/  IMAD.SHL.U32 R8, R18.reuse, 0x20, RZ ;  /* 0x0000002012087824 */ /* 0x040fe200078e00ff */
[----:B------:R-:W-:Y:S01]  /*4630*/  SHF.L.U32 R3, R18, 0x4, RZ ;  /* 0x0000000412037819 */ /* 0x000fe200000006ff */
[----:B------:R-:W-:Y:S01]  /*4640*/  FMUL R79, R26, R79 ;  /* 0x0000004f1a4f7220 */ /* 0x000fe20000400000 */
[----:B------:R-:W-:Y:S01]  /*4650*/  SHF.R.U32.HI R69, RZ, 0x1, R18 ;  /* 0x00000001ff457819 */ /* 0x000fe20000011612 */
[----:B------:R-:W-:Y:S01]  /*4660*/  FMUL R20, R33, R20 ;  /* 0x0000001421147220 */ /* 0x000fe20000400000 */
[----:B------:R-:W-:Y:S01]  /*4670*/  LOP3.LUT R26, R8, 0xc0, RZ, 0xc0, !PT ;  /* 0x000000c0081a7812 */ /* 0x000fe200078ec0ff */
[----:B------:R-:W-:Y:S01]  /*4680*/  IMAD.SHL.U32 R33, R18, 0x4, RZ ;  /* 0x0000000412217824 */ /* 0x000fe200078e00ff */
[----:B------:R-:W-:Y:S01]  /*4690*/  LOP3.LUT R3, R3, 0xe00, RZ, 0xc0, !PT ;  /* 0x00000e0003037812 */ /* 0x000fe200078ec0ff */
[----:B------:R-:W-:Y:S01]  /*46a0*/  FMUL R10, R10, R81 ;  /* 0x000000510a0a7220 */ /* 0x000fe20000400000 */
[----:B------:R-:W-:Y:S01]  /*46b0*/  LOP3.LUT R26, R26, 0x8, R69, 0xf8, !PT ;  /* 0x000000081a1a7812 */ /* 0x000fe200078ef845 */
[----:B------:R-:W-:Y:S01]  /*46c0*/  FMUL R95, R36, R95 ;  /* 0x0000005f245f7220 */ /* 0x000fe20000400000 */
[--C-:B------:R-:W-:Y:S01]  /*46d0*/  LOP3.LUT R3, R3, 0x20, R8.reuse, 0xf8, !PT ;  /* 0x0000002003037812 */ /* 0x100fe200078ef808 */
[----:B------:R-:W-:Y:S01]  /*46e0*/  FMUL R64, R37, R64 ;  /* 0x0000004025407220 */ /* 0x000fe20000400000 */
[----:B------:R-:W-:Y:S01]  /*46f0*/  LOP3.LUT R33, R26, 0x18, R33, 0x78, !PT ;  /* 0x000000181a217812 */ /* 0x000fe200078e7821 */
[----:B------:R-:W-:Y:S01]  /*4700*/  FMUL R83, R28, R83 ;  /* 0x000000531c537220 */ /* 0x000fe20000400000 */
[----:B------:R-:W-:Y:S01]  /*4710*/  LOP3.LUT R8, R3, 0x100, R8, 0xf8, !PT ;  /* 0x0000010003087812 */ /* 0x000fe200078ef808 */
[----:B------:R-:W-:Y:S01]  /*4720*/  IMAD.U32 R3, RZ, RZ, UR48 ;  /* 0x00000030ff037e24 */ /* 0x000fe2000f8e00ff */
[----:B------:R-:W-:Y:S01]  /*4730*/  LOP3.LUT P2, RZ, R18, 0x4, RZ, 0xc0, !PT ;  /* 0x0000000412ff7812 */ /* 0x000fe2000784c0ff */
[----:B------:R-:W-:Y:S01]  /*4740*/  FMUL R12, R12, R85 ;  /* 0x000000550c0c7220 */ /* 0x000fe20000400000 */
[----:B------:R-:W-:Y:S01]  /*4750*/  LOP3.LUT R8, R8, R33, RZ, 0xfc, !PT ;  /* 0x0000002108087212 */ /* 0x000fe200078efcff */
[----:B------:R-:W-:Y:S01]  /*4760*/  FMUL R87, R30, R87 ;  /* 0x000000571e577220 */ /* 0x000fe20000400000 */
[----:B------:R-:W-:Y:S01]  /*4770*/  F2FP.BF16.F32.PACK_AB R33, R10, R79 ;  /* 0x0000004f0a21723e */ /* 0x000fe200000010ff */
[----:B------:R-:W-:Y:S01]  /*4780*/  FMUL R14, R14, R89 ;  /* 0x000000590e0e7220 */ /* 0x000fe20000400000 */
[----:B------:R-:W-:Y:S01]  /*4790*/  MOV R10, 0x20 ;  /* 0x00000020000a7802 */ /* 0x000fe20000000f00 */
[----:B------:R-:W-:-:S02]  /*47a0*/  IMAD R3, R3, 0x1000, R8 ;  /* 0x0000100003037824 */ /* 0x000fc400078e0208 */
[----:B------:R-:W-:Y:S01]  /*47b0*/  FMUL R97, R38, R97 ;  /* 0x0000006126617220 */ /* 0x000fe20000400000 */
[----:B------:R-:W-:Y:S01]  /*47c0*/  FMUL R0, R39, R0 ;  /* 0x0000000027007220 */ /* 0x000fe20000400000 */
[----:B------:R-:W-:Y:S01]  /*47d0*/  FMUL R91, R32, R91 ;  /* 0x0000005b205b7220 */ /* 0x000fe20000400000 */
[----:B------:R-:W-:Y:S01]  /*47e0*/  FMUL R93, R34, R93 ;  /* 0x0000005d225d7220 */ /* 0x000fe20000400000 */
[----:B------:R-:W-:Y:S01]  /*47f0*/  FMUL R62, R35, R62 ;  /* 0x0000003e233e7220 */ /* 0x000fe20000400000 */
[----:B------:R-:W-:Y:S01]  /*4800*/  SEL R10, R10, 0xffffffe0, !P2 ;  /* 0xffffffe00a0a7807 */ /* 0x000fe20005000000 */
[----:B------:R-:W-:Y:S05]  /*4810*/  WARPSYNC.ALL ;  /* 0x0000000000007948 */ /* 0x000fea0003800000 */
[----:B------:R-:W-:Y:S01]  /*4820*/  LEA R3, R3, UR52, 0x1 ;  /* 0x0000003403037c11 */ /* 0x000fe2000f8e08ff */
[----:B------:R-:W-:Y:S01]  /*4830*/  BSSY B0, `(.L_x_104) ;  /* 0x0000019000007945 */ /* 0x000fe20003800000 */
[----:B------:R-:W-:-:S02]  /*4840*/  F2FP.BF16.F32.PACK_AB R94, R64, R95 ;  /* 0x0000005f405e723e */ /* 0x000fc400000010ff */
[----:B------:R-:W-:Y:S02]  /*4850*/  F2FP.BF16.F32.PACK_AB R32, R24, R75 ;  /* 0x0000004b1820723e */ /* 0x000fe400000010ff */
[----:B------:R-:W-:Y:S02]  /*4860*/  F2FP.BF16.F32.PACK_AB R34, R12, R83 ;  /* 0x000000530c22723e */ /* 0x000fe400000010ff */
[----:B------:R-:W-:Y:S02]  /*4870*/  F2FP.BF16.F32.PACK_AB R35, R14, R87 ;  /* 0x000000570e23723e */ /* 0x000fe400000010ff */
[----:B------:R-:W-:Y:S02]  /*4880*/  F2FP.BF16.F32.PACK_AB R95, R0, R97 ;  /* 0x00000061005f723e */ /* 0x000fe400000010ff */
[----:B------:R-:W-:Y:S01]  /*4890*/  F2FP.BF16.F32.PACK_AB R92, R20, R91 ;  /* 0x0000005b145c723e */ /* 0x000fe200000010ff */
[----:B------:R1:W-:Y:S01]  /*48a0*/  STSM.16.M88.4 [R3+0x200], R32 ;  /* 0x0002002003007844 */ /* 0x0003e20000000200 */
[----:B------:R-:W-:-:S02]  /*48b0*/  F2FP.BF16.F32.PACK_AB R93, R62, R93 ;  /* 0x0000005d3e5d723e */ /* 0x000fc400000010ff */
[----:B------:R-:W-:-:S05]  /*48c0*/  IADD3 R0, R10, 0x200, R3 ;  /* 0x000002000a007810 */ /* 0x000fca0007ffe003 */
[----:B------:R1:W-:Y:S01]  /*48d0*/  STSM.16.M88.4 [R0], R92 ;  /* 0x0000005c00007844 */ /* 0x0003e20000000200 */
[----:B------:R-:W-:Y:S01]  /*48e0*/  @!PT LDS RZ, [RZ] ;  /* 0x00000000fffff984 */ /* 0x000fe20000000800 */
[----:B------:R-:W-:Y:S01]  /*48f0*/  @!PT LDS RZ, [RZ] ;  /* 0x00000000fffff984 */ /* 0x000fe20000000800 */
[----:B------:R-:W-:Y:S01]  /*4900*/  @!PT LDS RZ, [RZ] ;  /* 0x00000000fffff984 */ /* 0x000fe20000000800 */
[----:B------:R-:W-:Y:S01]  /*4910*/  @!PT LDS RZ, [RZ] ;  /* 0x00000000fffff984 */ /* 0x000fe20000000800 */
[----:B------:R2:W-:Y:S06]  /*4920*/  MEMBAR.ALL.CTA ;  /* 0x0000000000007992 */ /* 0x0005ec0000008000 */
[----:B--2---:R-:W2:Y:S02]  /*4930*/  FENCE.VIEW.ASYNC.S ;  /* 0x00000000000073c6 */ /* 0x004ea40000000000 */
[----:B--2---:R-:W-:Y:S06]  /*4940*/  BAR.SYNC.DEFER_BLOCKING 0x1, 0x100 ;  /* 0x0044000000007b1d */ /* 0x004fec0000010000 */
[----:B------:R-:W-:Y:S05]  /*4950*/  @P5 BRA `(.L_x_105) ;  /* 0x0000000000185947 */ /* 0x000fea0003800000 */
[----:B------:R-:W-:Y:S02]  /*4960*/  ULEA UR44, UR48, UR52, 0xd ;  /* 0x00000034302c7291 */ /* 0x000fe4000f8e683f */
[----:B------:R-:W-:Y:S02]  /*4970*/  UIADD3 UR4, UP0, UR56, 0x4f0, URZ ;  /* 0x000004f038047890 */ /* 0x000fe4000ff1e03f */
[----:B------:R-:W-:Y:S02]  /*4980*/  UIADD3 UR44, UR44, 0x200, URZ ;  /* 0x000002002c2c7890 */ /* 0x000fe4000fffe03f */
[----:B------:R-:W-:-:S09]  /*4990*/  UIADD3.X UR5, URZ, UR57, URZ, UP0, !UPT ;  /* 0x000000393f057290 */ /* 0x000fd200087fe43f */
[----:B------:R2:W-:Y:S02]  /*49a0*/  UTMASTG.3D [UR44], [UR4] ;  /* 0x0000002c040073b5 */ /* 0x0005e40008010000 */
[----:B--2---:R0:W-:Y:S02]  /*49b0*/  UTMACMDFLUSH ;  /* 0x00000000000079b7 */ /* 0x0041e40000000000 */
.L_x_105:
[----:B------:R-:W-:Y:S05]  /*49c0*/  BSYNC B0 ;  /* 0x0000000000007941 */ /* 0x000fea0003800000 */
.L_x_104:
[----:B------:R-:W-:Y:S01]  /*49d0*/  UIADD3 UR4, UR48, 0x1, URZ ;  /* 0x0000000130047890 */ /* 0x000fe2000fffe03f */
[----:B------:R-:W-:Y:S01]  /*49e0*/  BSSY B0, `(.L_x_106) ;  /* 0x0000008000007945 */ /* 0x000fe20003800000 */
[----:B------:R-:W-:Y:S02]  /*49f0*/  UIADD3 UR8, UR50, UR43, URZ ;  /* 0x0000002b32087290 */ /* 0x000fe4000fffe03f */
[----:B------:R-:W-:-:S04]  /*4a00*/  UISETP.NE.AND UP0, UPT, UR4, 0x3, UPT ;  /* 0x000000030400788c */ /* 0x000fc8000bf05270 */
[----:B------:R-:W-:Y:S02]  /*4a10*/  USEL UR9, URZ, 0x1, UP0 ;  /* 0x000000013f097887 */ /* 0x000fe40008000000 */
[----:B------:R-:W-:Y:S02]  /*4a20*/  USEL UR10, UR4, URZ, UP0 ;  /* 0x0000003f040a7287 */ /* 0x000fe40008000000 */
[----:B------:R-:W-:Y:S01]  /*4a30*/  ULOP3.LUT UR9, UR49, UR9, URZ, 0x3c, !UPT ;  /* 0x0000000931097292 */ /* 0x000fe2000f8e3c3f */
[----:B------:R-:W-:Y:S11]  /*4a40*/  @P5 BRA `(.L_x_107) ;  /* 0x0000000000045947 */ /* 0x000ff60003800000 */
[----:B------:R-:W-:-:S04]  /*4a50*/  DEPBAR.LE SB0, 0x1 ;  /* 0x000080400000791a */ /* 0x000fc80000000000 */
.L_x_107:
[----:B------:R-:W-:Y:S05]  /*4a60*/  BSYNC B0 ;  /* 0x0000000000007941 */ /* 0x000fea0003800000 */
.L_x_106:
[----:B------:R-:W-:Y:S01]  /*4a70*/  BAR.SYNC.DEFER_BLOCKING 0x1, 0x100 ;  /* 0x0044000000007b1d */ /* 0x000fe20000010000 */
[----:B------:R-:W-:-:S13]  /*4a80*/  ISETP.NE.AND P2, PT, RZ, UR39, PT ;  /* 0x00000027ff007c0c */ /* 0x000fda000bf45270 */
[----:B------:R-:W-:Y:S05]  /*4a90*/  @!P2 BRA `(.L_x_108) ;  /* 0x000000000034a947 */ /* 0x000fea0003800000 */
[----:B------:R-:W-:Y:S04]  /*4aa0*/  BSSY B0, `(.L_x_109) ;  /* 0x0000009000007945 */ /* 0x000fe80003800000 */
[----:B------:R-:W-:Y:S05]  /*4ab0*/  @P0 BRA `(.L_x_110) ;  /* 0x00000000001c0947 */ /* 0x000fea0003800000 */
[----:B------:R-:W-:-:S13]  /*4ac0*/  ISETP.NE.AND P2, PT, R73, 0x3, PT ;  /* 0x000000034900780c */ /* 0x000fda0003f45270 */
[----:B------:R-:W-:Y:S05]  /*4ad0*/  @!P2 BRA `(.L_x_111) ;  /* 0x000000000004a947 */ /* 0x000fea0003800000 */
[----:B------:R-:W-:Y:S01]  /*4ae0*/  BPT.TRAP 0x1 ;  /* 0x000000040000795c */ /* 0x000fe20000300000 */
.L_x_111:
[----:B------:R-:W-:-:S04]  /*4af0*/  ULEA UR4, UR38, UR52, 0x3 ;  /* 0x0000003426047291 */ /* 0x000fc8000f8e183f */
[----:B------:R-:W-:-:S04]  /*4b00*/  UIADD3 UR4, UR4, 0x98, URZ ;  /* 0x0000009804047890 */ /* 0x000fc8000fffe03f */
[----:B------:R-:W-:-:S09]  /*4b10*/  UPRMT UR4, UR51, 0x654, UR4 ;  /* 0x0000065433047896 */ /* 0x000fd20008000004 */
[----:B------:R-:W-:Y:S03]  /*4b20*/  SYNCS.ARRIVE.TRANS64.RED.A1T0 RZ, [UR4], RZ ;  /* 0x000000ffffff79a7 */ /* 0x000fe60008100404 */
.L_x_110:
[----:B------:R-:W-:Y:S05]  /*4b30*/  BSYNC B0 ;  /* 0x0000000000007941 */ /* 0x000fea0003800000 */
.L_x_109:
[----:B------:R-:W-:-:S04]  /*4b40*/  UIADD3 UR38, UR38, 0x1, URZ ;  /* 0x0000000126267890 */ /* 0x000fc8000fffe03f */
[----:B------:R-:W-:-:S04]  /*4b50*/  UISETP.NE.AND UP0, UPT, UR38, 0x3, UPT ;  /* 0x000000032600788c */ /* 0x000fc8000bf05270 */
[----:B------:R-:W-:-:S12]  /*4b60*/  USEL UR38, UR38, URZ, UP0 ;  /* 0x0000003f26267287 */ /* 0x000fd80008000000 */
.L_x_108:
[----:B------:R-:W-:Y:S01]  /*4b70*/  USHF.R.U32.HI UR4, URZ, 0x3, UR8 ;  /* 0x000000033f047899 */ /* 0x000fe20008011608 */
[----:B------:R-:W-:Y:S01]  /*4b80*/  BSSY B0, `(.L_x_112) ;  /* 0x000003a000007945 */ /* 0x000fe20003800000 */
[----:B------:R-:W-:Y:S02]  /*4b90*/  UISETP.GT.U32.AND UP0, UPT, UR8, 0x7, UPT ;  /* 0x000000070800788c */ /* 0x000fe4000bf04070 */
[----:B------:R-:W-:Y:S02]  /*4ba0*/  ULOP3.LUT UR4, UR4, 0x1, URZ, 0xc0, !UPT ;  /* 0x0000000104047892 */ /* 0x000fe4000f8ec03f */
[----:B------:R-:W-:Y:S02]  /*4bb0*/  UISETP.LT.U32.AND UP1, UPT, UR50, 0x8, UP0 ;  /* 0x000000083200788c */ /* 0x000fe40008721070 */
[----:B------:R-:W-:Y:S02]  /*4bc0*/  UISETP.NE.U32.AND UP2, UPT, UR4, 0x1, UPT ;  /* 0x000000010400788c */ /* 0x000fe4000bf45070 */
[----:B------:R-:W-:-:S02]  /*4bd0*/  USEL UR5, URZ, 0x1, !UP1 ;  /* 0x000000013f057887 */ /* 0x000fc4000c800000 */
[----:B------:R-:W-:-:S04]  /*4be0*/  UISETP.GT.U32.AND UP0, UPT, UR50, 0x7, !UP2 ;  /* 0x000000073200788c */ /* 0x000fc8000d704070 */
[----:B------:R-:W-:-:S04]  /*4bf0*/  USEL UR4, URZ, 0x1, !UP0 ;  /* 0x000000013f047887 */ /* 0x000fc8000c000000 */
[----:B------:R-:W-:Y:S01]  /*4c00*/  ULOP3.LUT UR40, UR4, UR40, UR5, 0x96, !UPT ;  /* 0x0000002804287292 */ /* 0x000fe2000f8e9605 */
[----:B------:R-:W-:Y:S11]  /*4c10*/  @P0 BRA `(.L_x_113) ;  /* 0x0000000000c00947 */ /* 0x000ff60003800000 */
[----:B------:R-:W-:-:S13]  /*4c20*/  ISETP.NE.AND P2, PT, R73, 0x3, PT ;  /* 0x000000034900780c */ /* 0x000fda0003f45270 */
[----:B------:R-:W-:Y:S05]  /*4c30*/  @!P2 BRA `(.L_x_114) ;  /* 0x000000000004a947 */ /* 0x000fea0003800000 */
[----:B------:R-:W-:Y:S01]  /*4c40*/  BPT.TRAP 0x1 ;  /* 0x000000040000795c */ /* 0x000fe20000300000 */
.L_x_114:
[----:B------:R-:W-:Y:S01]  /*4c50*/  SHF.L.U32 R4, R4, 0x1f, RZ ;  /* 0x0000001f04047819 */ /* 0x000fe200000006ff */
[----:B------:R-:W-:Y:S01]  /*4c60*/  BSSY B1, `(.L_x_115) ;  /* 0x0000004000017945 */ /* 0x000fe20003800000 */
[----:B-1----:R-:W-:-:S04]  /*4c70*/  LEA R3, R5, UR52, 0x3 ;  /* 0x0000003405037c11 */ /* 0x002fc8000f8e18ff */
[----:B------:R-:W1:Y:S02]  /*4c80*/  SYNCS.PHASECHK.TRANS64.TRYWAIT P2, [R3+URZ+0x80], R4 ;  /* 0x00008004030075a7 */ /* 0x000e64000804017f */
[----:B-1----:R-:W-:Y:S05]  /*4c90*/  @!P2 BRA `(.L_x_116) ;  /* 0x000000500070a947 */ /* 0x002fea0003800000 */
.L_x_237:
[----:B------:R-:W-:Y:S05]  /*4ca0*/  BSYNC B1 ;  /* 0x0000000000017941 */ /* 0x000fea0003800000 */
.L_x_115:
[----:B------:R-:W-:Y:S05]  /*4cb0*/  @P1 BRA `(.L_x_113) ;  /* 0x0000000000981947 */ /* 0x000fea0003800000 */
[----:B------:R-:W-:Y:S01]  /*4cc0*/  IMAD R5, R5, 0x1000, R8 ;  /* 0x0000100005057824 */ /* 0x000fe200078e0208 */
[----:B------:R-:W-:Y:S05]  /*4cd0*/  WARPSYNC.ALL ;  /* 0x0000000000007948 */ /* 0x000fea0003800000 */
[----:B------:R-:W-:-:S04]  /*4ce0*/  LEA R5, R5, UR52, 0x1 ;  /* 0x0000003405057c11 */ /* 0x000fc8000f8e08ff */
[----:B------:R-:W-:Y:S01]  /*4cf0*/  IADD3 R29, R10, R5, RZ ;  /* 0x000000050a1d7210 */ /* 0x000fe20007ffe0ff */
[----:B------:R-:W2:Y:S05]  /*4d00*/  LDSM.16.M88.4 R12, [R5+0x200] ;  /* 0x00020000050c783b */ /* 0x000eaa0000000200 */
[----:B------:R-:W3:Y:S01]  /*4d10*/  LDSM.16.M88.4 R28, [R29+0x200] ;  /* 0x000200001d1c783b */ /* 0x000ee20000000200 */
[C---:B--2---:R-:W-:Y:S01]  /*4d20*/  IMAD.U32 R0, R12.reuse, 0x10000, RZ ;  /* 0x000100000c007824 */ /* 0x044fe200078e00ff */
[----:B------:R-:W-:Y:S01]  /*4d30*/  LOP3.LUT R6, R12, 0xffff0000, RZ, 0xc0, !PT ;  /* 0xffff00000c067812 */ /* 0x000fe200078ec0ff */
[----:B-1----:R-:W-:Y:S01]  /*4d40*/  IMAD.U32 R4, R13, 0x10000, RZ ;  /* 0x000100000d047824 */ /* 0x002fe200078e00ff */
[----:B------:R-:W-:Y:S01]  /*4d50*/  SHF.L.U32 R20, R14, 0x10, RZ ;  /* 0x000000100e147819 */ /* 0x000fe200000006ff */
[----:B------:R-:W-:Y:S01]  /*4d60*/  IMAD.U32 R24, R15, 0x10000, RZ ;  /* 0x000100000f187824 */ /* 0x000fe200078e00ff */
[----:B------:R-:W-:Y:S01]  /*4d70*/  LOP3.LUT R12, R13, 0xffff0000, RZ, 0xc0, !PT ;  /* 0xffff00000d0c7812 */ /* 0x000fe200078ec0ff */
[----:B---3--:R-:W-:Y:S01]  /*4d80*/  IMAD.U32 R32, R28, 0x10000, RZ ;  /* 0x000100001c207824 */ /* 0x008fe200078e00ff */
[----:B------:R-:W-:Y:S01]  /*4d90*/  LOP3.LUT R14, R14, 0xffff0000, RZ, 0xc0, !PT ;  /* 0xffff00000e0e7812 */ /* 0x000fe200078ec0ff */
[----:B------:R-:W-:Y:S01]  /*4da0*/  IMAD.U32 R38, R30, 0x10000, RZ ;  /* 0x000100001e267824 */ /* 0x000fe200078e00ff */
[----:B------:R-:W-:Y:S01]  /*4db0*/  LOP3.LUT R26, R15, 0xffff0000, RZ, 0xc0, !PT ;  /* 0xffff00000f1a7812 */ /* 0x000fe200078ec0ff */
[----:B------:R-:W-:Y:S01]  /*4dc0*/  IMAD.U32 R62, R31, 0x10000, RZ ;  /* 0x000100001f3e7824 */ /* 0x000fe200078e00ff */
[----:B------:R-:W-:Y:S01]  /*4dd0*/  LOP3.LUT R28, R28, 0xffff0000, RZ, 0xc0, !PT ;  /* 0xffff00001c1c7812 */ /* 0x000fe200078ec0ff */
[----:B------:R-:W-:Y:S01]  /*4de0*/  FMUL R7, R59, R0 ;  /* 0x000000003b077220 */ /* 0x000fe20000400000 */
[----:B------:R-:W-:Y:S01]  /*4df0*/  SHF.L.U32 R34, R29, 0x10, RZ ;  /* 0x000000101d227819 */ /* 0x000fe200000006ff */
[----:B------:R-:W-:Y:S01]  /*4e00*/  FMUL R6, R59, R6 ;  /* 0x000000063b067220 */ /* 0x000fe20000400000 */
[----:B------:R-:W-:Y:S01]  /*4e10*/  LOP3.LUT R36, R29, 0xffff0000, RZ, 0xc0, !PT ;  /* 0xffff00001d247812 */ /* 0x000fe200078ec0ff */
[C---:B------:R-:W-:Y:S01]  /*4e20*/  FMUL R15, R59.reuse, R4 ;  /* 0x000000043b0f7220 */ /* 0x040fe20000400000 */
[----:B------:R-:W-:Y:S01]  /*4e30*/  LOP3.LUT R30, R30, 0xffff0000, RZ, 0xc0, !PT ;  /* 0xffff00001e1e7812 */ /* 0x000fe200078ec0ff */
[----:B------:R-:W-:Y:S01]  /*4e40*/  FMUL R13, R59, R12 ;  /* 0x0000000c3b0d7220 */ /* 0x000fe20000400000 */
[----:B------:R-:W-:Y:S01]  /*4e50*/  LOP3.LUT R64, R31, 0xffff0000, RZ, 0xc0, !PT ;  /* 0xffff00001f407812 */ /* 0x000fe200078ec0ff */
[C---:B------:R-:W-:Y:S01]  /*4e60*/  FMUL R11, R59.reuse, R20 ;  /* 0x000000143b0b7220 */ /* 0x040fe20000400000 */
        /* <DEDUP_REMOVED lines=10> */
[----:B------:R-:W-:-:S07]  /*4f10*/  FMUL R67, R59, R64 ;  /* 0x000000403b437220 */ /* 0x000fce0000400000 */
.L_x_113:
[----:B------:R-:W-:Y:S05]  /*4f20*/  BSYNC B0 ;  /* 0x0000000000007941 */ /* 0x000fea0003800000 */
.L_x_112:
[----:B------:R-:W-:Y:S01]  /*4f30*/  MOV R62, 0x3bbb989d ;  /* 0x3bbb989d003e7802 */ /* 0x000fe20000000f00 */
[C---:B------:R-:W-:Y:S01]  /*4f40*/  FFMA R7, R60.reuse, R40, R7 ;  /* 0x000000283c077223 */ /* 0x040fe20000000007 */
[----:B------:R-:W-:Y:S02]  /*4f50*/  IMAD.MOV.U32 R69, RZ, RZ, 0x437c0000 ;  /* 0x437c0000ff457424 */ /* 0x000fe400078e00ff */
[C---:B------:R-:W-:Y:S01]  /*4f60*/  FFMA R6, R60.reuse, R41, R6 ;  /* 0x000000293c067223 */ /* 0x040fe20000000006 */
[C---:B------:R-:W-:Y:S01]  /*4f70*/  FFMA R13, R60.reuse, R43, R13 ;  /* 0x0000002b3c0d7223 */ /* 0x040fe2000000000d */
[----:B-1----:R-:W-:Y:S01]  /*4f80*/  FFMA.SAT R0, -R7, R62, 0.5 ;  /* 0x3f00000007007423 */ /* 0x002fe2000000213e */
[----:B------:R-:W-:Y:S01]  /*4f90*/  FFMA R15, R60, R42, R15 ;  /* 0x0000002a3c0f7223 */ /* 0x000fe2000000000f */
[----:B------:R-:W-:Y:S01]  /*4fa0*/  FFMA.SAT R3, -R6, R62, 0.5 ;  /* 0x3f00000006037423 */ /* 0x000fe2000000213e */
[----:B------:R-:W-:Y:S01]  /*4fb0*/  FFMA R11, R60, R44, R11 ;  /* 0x0000002c3c0b7223 */ /* 0x000fe2000000000b */
[-C--:B------:R-:W-:Y:S01]  /*4fc0*/  FFMA.RM R0, R0, R69.reuse, 12582913 ;  /* 0x4b40000100007423 */ /* 0x080fe20000004045 */
[-C--:B------:R-:W-:Y:S01]  /*4fd0*/  FFMA.SAT R20, -R13, R62.reuse, 0.5 ;  /* 0x3f0000000d147423 */ /* 0x080fe2000000213e */
[----:B------:R-:W-:Y:S01]  /*4fe0*/  FFMA.RM R5, R3, R69, 12582913 ;  /* 0x4b40000103057423 */ /* 0x000fe20000004045 */
[-C--:B------:R-:W-:Y:S01]  /*4ff0*/  FFMA.SAT R12, -R15, R62.reuse, 0.5 ;  /* 0x3f0000000f0c7423 */ /* 0x080fe2000000213e */
[----:B------:R-:W-:Y:S01]  /*5000*/  FADD R4, R0, -12583039 ;  /* 0xcb40007f00047421 */ /* 0x000fe20000000000 */
[-C--:B------:R-:W-:Y:S01]  /*5010*/  FFMA.SAT R28, -R11, R62.reuse, 0.5 ;  /* 0x3f0000000b1c7423 */ /* 0x080fe2000000213e */
[----:B------:R-:W-:Y:S01]  /*5020*/  FFMA R9, R60, R45, R9 ;  /* 0x0000002d3c097223 */ /* 0x000fe20000000009 */
[----:B------:R-:W-:Y:S01]  /*5030*/  FADD R3, R5, -12583039 ;  /* 0xcb40007f05037421 */ /* 0x000fe20000000000 */
[C---:B------:R-:W-:Y:S01]  /*5040*/  FFMA R4, -R7.reuse, 1.4426950216293334961, -R4 ;  /* 0x3fb8aa3b07047823 */ /* 0x040fe20000000904 */
[-C--:B------:R-:W-:Y:S01]  /*5050*/  FFMA.RM R24, R20, R69.reuse, 12582913 ;  /* 0x4b40000114187423 */ /* 0x080fe20000004045 */
[-C--:B------:R-:W-:Y:S01]  /*5060*/  FFMA.RM R14, R12, R69.reuse, 12582913 ;  /* 0x4b4000010c0e7423 */ /* 0x080fe20000004045 */
[-C--:B------:R-:W-:Y:S01]  /*5070*/  FFMA.RM R28, R28, R69.reuse, 12582913 ;  /* 0x4b4000011c1c7423 */ /* 0x080fe20000004045 */
[----:B------:R-:W-:Y:S01]  /*5080*/  FFMA R4, -R7, 1.925963033500011079e-08, R4 ;  /* 0x32a5706007047823 */ /* 0x000fe20000000104 */
[----:B------:R-:W-:Y:S01]  /*5090*/  FFMA.SAT R30, -R9, R62, 0.5 ;  /* 0x3f000000091e7423 */ /* 0x000fe2000000213e */
[----:B------:R-:W-:Y:S01]  /*50a0*/  FFMA R33, -R6, 1.4426950216293334961, -R3 ;  /* 0x3fb8aa3b06217823 */ /* 0x000fe20000000903 */
[----:B------:R-:W-:Y:S01]  /*50b0*/  FADD R26, R24, -12583039 ;  /* 0xcb40007f181a7421 */ /* 0x000fe20000000000 */
[----:B------:R1:W2:Y:S01]  /*50c0*/  MUFU.EX2 R3, R4 ;  /* 0x0000000400037308 */ /* 0x0002a20000000800 */
[----:B------:R-:W-:Y:S01]  /*50d0*/  FADD R12, R14, -12583039 ;  /* 0xcb40007f0e0c7421 */ /* 0x000fe20000000000 */
[----:B------:R-:W-:Y:S01]  /*50e0*/  FFMA.RM R30, R30, R69, 12582913 ;  /* 0x4b4000011e1e7423 */ /* 0x000fe20000004045 */
[C---:B------:R-:W-:Y:S01]  /*50f0*/  FFMA R23, R60.reuse, R47, R23 ;  /* 0x0000002f3c177223 */ /* 0x040fe20000000017 */
[C---:B------:R-:W-:Y:S01]  /*5100*/  FFMA R21, R60.reuse, R46, R21 ;  /* 0x0000002e3c157223 */ /* 0x040fe20000000015 */
[----:B------:R-:W-:Y:S01]  /*5110*/  FFMA R25, R60, R48, R25 ;  /* 0x000000303c197223 */ /* 0x000fe20000000019 */
[----:B------:R-:W-:Y:S01]  /*5120*/  FFMA R26, -R13, 1.4426950216293334961, -R26 ;  /* 0x3fb8aa3b0d1a7823 */ /* 0x000fe2000000091a */
[----:B------:R-:W-:Y:S01]  /*5130*/  FFMA R20, -R15, 1.4426950216293334961, -R12 ;  /* 0x3fb8aa3b0f147823 */ /* 0x000fe2000000090c */
[----:B------:R-:W-:Y:S01]  /*5140*/  FADD R32, R30, -12583039 ;  /* 0xcb40007f1e207421 */ /* 0x000fe20000000000 */
[----:B-1----:R-:W-:Y:S01]  /*5150*/  FADD R4, R28, -12583039 ;  /* 0xcb40007f1c047421 */ /* 0x002fe20000000000 */
[-C--:B------:R-:W-:Y:S01]  /*5160*/  FFMA.SAT R36, -R23, R62.reuse, 0.5 ;  /* 0x3f00000017247423 */ /* 0x080fe2000000213e */
[----:B------:R-:W-:Y:S01]  /*5170*/  FFMA R33, -R6, 1.925963033500011079e-08, R33 ;  /* 0x32a5706006217823 */ /* 0x000fe20000000121 */
[-C--:B------:R-:W-:Y:S01]  /*5180*/  FFMA.SAT R34, -R21, R62.reuse, 0.5 ;  /* 0x3f00000015227423 */ /* 0x080fe2000000213e */
[----:B------:R-:W-:Y:S01]  /*5190*/  FFMA R4, -R11, 1.4426950216293334961, -R4 ;  /* 0x3fb8aa3b0b047823 */ /* 0x000fe20000000904 */
[----:B------:R-:W-:Y:S01]  /*51a0*/  FFMA.SAT R38, -R25, R62, 0.5 ;  /* 0x3f00000019267423 */ /* 0x000fe2000000213e */
[----:B------:R-:W-:Y:S01]  /*51b0*/  FFMA R26, -R13, 1.925963033500011079e-08, R26 ;  /* 0x32a570600d1a7823 */ /* 0x000fe2000000011a */
[----:B------:R-:W-:Y:S01]  /*51c0*/  FFMA R20, -R15, 1.925963033500011079e-08, R20 ;  /* 0x32a570600f147823 */ /* 0x000fe20000000114 */
[----:B------:R-:W-:Y:S01]  /*51d0*/  FFMA R4, -R11, 1.925963033500011079e-08, R4 ;  /* 0x32a570600b047823 */ /* 0x000fe20000000104 */
[C---:B------:R-:W-:Y:S01]  /*51e0*/  FFMA R32, -R9.reuse, 1.4426950216293334961, -R32 ;  /* 0x3fb8aa3b09207823 */ /* 0x040fe20000000920 */
[-C--:B------:R-:W-:Y:S01]  /*51f0*/  FFMA.RM R36, R36, R69.reuse, 12582913 ;  /* 0x4b40000124247423 */ /* 0x080fe20000004045 */
[-C--:B------:R-:W-:Y:S01]  /*5200*/  FFMA.RM R34, R34, R69.reuse, 12582913 ;  /* 0x4b40000122227423 */ /* 0x080fe20000004045 */
[----:B------:R-:W-:Y:S01]  /*5210*/  FFMA.RM R38, R38, R69, 12582913 ;  /* 0x4b40000126267423 */ /* 0x000fe20000004045 */
[----:B------:R-:W-:Y:S01]  /*5220*/  MUFU.EX2 R12, R33 ;  /* 0x00000021000c7308 */ /* 0x000fe20000000800 */
[----:B------:R-:W-:Y:S01]  /*5230*/  FFMA R32, -R9, 1.925963033500011079e-08, R32 ;  /* 0x32a5706009207823 */ /* 0x000fe20000000120 */
[C---:B------:R-:W-:Y:S01]  /*5240*/  FFMA R27, R60.reuse, R50, R27 ;  /* 0x000000323c1b7223 */ /* 0x040fe2000000001b */
[C---:B------:R-:W-:Y:S01]  /*5250*/  FFMA R49, R60.reuse, R49, R61 ;  /* 0x000000313c317223 */ /* 0x040fe2000000003d */
[C---:B------:R-:W-:Y:S01]  /*5260*/  FFMA R51, R60.reuse, R51, R63 ;  /* 0x000000333c337223 */ /* 0x040fe2000000003f */
[C---:B------:R-:W-:Y:S01]  /*5270*/  FFMA R53, R60.reuse, R53, R65 ;  /* 0x000000353c357223 */ /* 0x040fe20000000041 */
[----:B------:R-:W-:Y:S01]  /*5280*/  FFMA R29, R60, R52, R29 ;  /* 0x000000343c1d7223 */ /* 0x000fe2000000001d */
[-C--:B------:R-:W-:Y:S01]  /*5290*/  FFMA.SAT R40, -R49, R62.reuse, 0.5 ;  /* 0x3f00000031287423 */ /* 0x080fe2000000213e */
[----:B------:R1:W-:Y:S01]  /*52a0*/  MUFU.EX2 R33, R26 ;  /* 0x0000001a00217308 */ /* 0x0003e20000000800 */
[-C--:B------:R-:W-:Y:S01]  /*52b0*/  FFMA.SAT R42, -R51, R62.reuse, 0.5 ;  /* 0x3f000000332a7423 */ /* 0x080fe2000000213e */
[----:B------:R-:W-:Y:S01]  /*52c0*/  FFMA.SAT R46, -R53, R62, 0.5 ;  /* 0x3f000000352e7423 */ /* 0x000fe2000000213e */
[-C--:B------:R-:W-:Y:S01]  /*52d0*/  FFMA.RM R40, R40, R69.reuse, 12582913 ;  /* 0x4b40000128287423 */ /* 0x080fe20000004045 */
[----:B------:R-:W-:Y:S01]  /*52e0*/  FFMA R31, R60, R54, R31 ;  /* 0x000000363c1f7223 */ /* 0x000fe2000000001f */
[----:B------:R-:W-:Y:S01]  /*52f0*/  FFMA.RM R42, R42, R69, 12582913 ;  /* 0x4b4000012a2a7423 */ /* 0x000fe20000004045 */
[----:B------:R-:W-:Y:S01]  /*5300*/  FFMA R55, R60, R55, R67 ;  /* 0x000000373c377223 */ /* 0x000fe20000000043 */
[----:B------:R-:W-:Y:S01]  /*5310*/  IMAD.SHL.U32 R0, R0, 0x800000, RZ ;  /* 0x0080000000007824 */ /* 0x000fe200078e00ff */
[----:B------:R3:W4:Y:S01]  /*5320*/  MUFU.EX2 R35, R20 ;  /* 0x0000001400237308 */ /* 0x0007220000000800 */
[----:B-1----:R-:W-:Y:S01]  /*5330*/  FADD R26, R36, -12583039 ;  /* 0xcb40007f241a7421 */ /* 0x002fe20000000000 */
[----:B------:R-:W-:Y:S01]  /*5340*/  FFMA.RM R46, R46, R69, 12582913 ;  /* 0x4b4000012e2e7423 */ /* 0x000fe20000004045 */
[-C--:B------:R-:W-:Y:S01]  /*5350*/  FFMA.SAT R44, -R29, R62.reuse, 0.5 ;  /* 0x3f0000001d2c7423 */ /* 0x080fe2000000213e */
[-C--:B------:R-:W-:Y:S01]  /*5360*/  FFMA.SAT R48, -R31, R62.reuse, 0.5 ;  /* 0x3f0000001f307423 */ /* 0x080fe2000000213e */
[----:B------:R-:W-:Y:S01]  /*5370*/  FFMA R26, -R23, 1.4426950216293334961, -R26 ;  /* 0x3fb8aa3b171a7823 */ /* 0x000fe2000000091a */
[-C--:B------:R-:W-:Y:S01]  /*5380*/  FFMA.SAT R50, -R55, R62.reuse, 0.5 ;  /* 0x3f00000037327423 */ /* 0x080fe2000000213e */
[----:B--2---:R-:W-:Y:S01]  /*5390*/  FFMA R65, R0, R3, 1 ;  /* 0x3f80000000417423 */ /* 0x004fe20000000003 */
[----:B------:R1:W2:Y:S01]  /*53a0*/  MUFU.EX2 R37, R4 ;  /* 0x0000000400257308 */ /* 0x0002a20000000800 */
[----:B---3--:R-:W-:Y:S01]  /*53b0*/  FADD R20, R34, -12583039 ;  /* 0xcb40007f22147421 */ /* 0x008fe20000000000 */
[----:B------:R-:W-:Y:S01]  /*53c0*/  FFMA R26, -R23, 1.925963033500011079e-08, R26 ;  /* 0x32a57060171a7823 */ /* 0x000fe2000000011a */
[----:B------:R-:W-:Y:S01]  /*53d0*/  FADD R0, R46, -12583039 ;  /* 0xcb40007f2e007421 */ /* 0x000fe20000000000 */
[----:B------:R-:W-:Y:S01]  /*53e0*/  SHF.L.U32 R5, R5, 0x17, RZ ;  /* 0x0000001705057819 */ /* 0x000fe200000006ff */
[C---:B------:R-:W-:Y:S01]  /*53f0*/  FFMA R20, -R21.reuse, 1.4426950216293334961, -R20 ;  /* 0x3fb8aa3b15147823 */ /* 0x040fe20000000914 */
[-C--:B------:R-:W-:Y:S01]  /*5400*/  FFMA.RM R44, R44, R69.reuse, 12582913 ;  /* 0x4b4000012c2c7423 */ /* 0x080fe20000004045 */
[-C--:B------:R-:W-:Y:S01]  /*5410*/  FFMA.RM R48, R48, R69.reuse, 12582913 ;  /* 0x4b40000130307423 */ /* 0x080fe20000004045 */
[----:B------:R3:W5:Y:S01]  /*5420*/  MUFU.EX2 R39, R32 ;  /* 0x0000002000277308 */ /* 0x0007620000000800 */
[----:B-1----:R-:W-:Y:S01]  /*5430*/  FADD R4, R38, -12583039 ;  /* 0xcb40007f26047421 */ /* 0x002fe20000000000 */
[----:B------:R-:W-:Y:S01]  /*5440*/  FFMA R20, -R21, 1.925963033500011079e-08, R20 ;  /* 0x32a5706015147823 */ /* 0x000fe20000000114 */
[----:B------:R-:W-:Y:S01]  /*5450*/  FFMA.RM R50, R50, R69, 12582913 ;  /* 0x4b40000132327423 */ /* 0x000fe20000004045 */
[----:B------:R-:W-:Y:S01]  /*5460*/  FFMA R0, -R53, 1.4426950216293334961, -R0 ;  /* 0x3fb8aa3b35007823 */ /* 0x000fe20000000900 */
[----:B------:R-:W-:Y:S01]  /*5470*/  FFMA R4, -R25, 1.4426950216293334961, -R4 ;  /* 0x3fb8aa3b19047823 */ /* 0x000fe20000000904 */
[----:B------:R-:W-:Y:S01]  /*5480*/  IMAD.SHL.U32 R14, R14, 0x800000, RZ ;  /* 0x008000000e0e7824 */ /* 0x000fe200078e00ff */
[----:B------:R-:W-:Y:S01]  /*5490*/  SHF.L.U32 R28, R28, 0x17, RZ ;  /* 0x000000171c1c7819 */ /* 0x000fe200000006ff */
[----:B------:R1:W5:Y:S01]  /*54a0*/  MUFU.EX2 R43, R26 ;  /* 0x0000001a002b7308 */ /* 0x0003620000000800 */
[----:B---3--:R-:W-:Y:S01]  /*54b0*/  FFMA.SAT R32, -R27, R62, 0.5 ;  /* 0x3f0000001b207423 */ /* 0x008fe2000000213e */
[----:B------:R-:W-:Y:S01]  /*54c0*/  FFMA R4, -R25, 1.925963033500011079e-08, R4 ;  /* 0x32a5706019047823 */ /* 0x000fe20000000104 */
[----:B------:R-:W-:Y:S01]  /*54d0*/  FFMA R0, -R53, 1.925963033500011079e-08, R0 ;  /* 0x32a5706035007823 */ /* 0x000fe20000000100 */
[----:B------:R-:W-:-:S02]  /*54e0*/  IMAD.SHL.U32 R24, R24, 0x800000, RZ ;  /* 0x0080000018187824 */ /* 0x000fc400078e00ff */
[----:B------:R-:W-:Y:S01]  /*54f0*/  FFMA.RM R32, R32, R69, 12582913 ;  /* 0x4b40000120207423 */ /* 0x000fe20000004045 */
[----:B----4-:R-:W-:Y:S01]  /*5500*/  FFMA R67, R14, R35, 1 ;  /* 0x3f8000000e437423 */ /* 0x010fe20000000023 */
[----:B------:R-:W-:Y:S01]  /*5510*/  SHF.L.U32 R36, R36, 0x17, RZ ;  /* 0x0000001724247819 */ /* 0x000fe200000006ff */
[----:B------:R3:W4:Y:S01]  /*5520*/  MUFU.EX2 R41, R20 ;  /* 0x0000001400297308 */ /* 0x0007220000000800 */
[----:B-1----:R-:W-:Y:S01]  /*5530*/  FADD R26, R32, -12583039 ;  /* 0xcb40007f201a7421 */ /* 0x002fe20000000000 */
[----:B------:R-:W-:Y:S01]  /*5540*/  FFMA R75, R24, R33, 1 ;  /* 0x3f800000184b7423 */ /* 0x000fe20000000021 */
[----:B------:R-:W-:Y:S01]  /*5550*/  IMAD.SHL.U32 R30, R30, 0x800000, RZ ;  /* 0x008000001e1e7824 */ /* 0x000fe200078e00ff */
[----:B------:R-:W-:Y:S01]  /*5560*/  BSSY B1, `(.L_x_117) ;  /* 0x000003d000017945 */ /* 0x000fe20003800000 */
[C---:B------:R-:W-:Y:S01]  /*5570*/  FFMA R26, -R27.reuse, 1.4426950216293334961, -R26 ;  /* 0x3fb8aa3b1b1a7823 */ /* 0x040fe2000000091a */
[----:B------:R-:W-:Y:S02]  /*5580*/  IMAD.SHL.U32 R34, R34, 0x800000, RZ ;  /* 0x0080000022227824 */ /* 0x000fe400078e00ff */
[----:B--2---:R-:W-:Y:S01]  /*5590*/  FFMA R37, R28, R37, 1 ;  /* 0x3f8000001c257423 */ /* 0x004fe20000000025 */
[----:B------:R1:W2:Y:S01]  /*55a0*/  MUFU.EX2 R45, R4 ;  /* 0x00000004002d7308 */ /* 0x0002a20000000800 */
[----:B---3--:R-:W-:Y:S01]  /*55b0*/  FADD R20, R40, -12583039 ;  /* 0xcb40007f28147421 */ /* 0x008fe20000000000 */
[----:B------:R-:W-:Y:S01]  /*55c0*/  FFMA R26, -R27, 1.925963033500011079e-08, R26 ;  /* 0x32a570601b1a7823 */ /* 0x000fe2000000011a */
[----:B------:R-:W-:-:S02]  /*55d0*/  IMAD.SHL.U32 R38, R38, 0x800000, RZ ;  /* 0x0080000026267824 */ /* 0x000fc400078e00ff */
[----:B-----5:R-:W-:Y:S01]  /*55e0*/  FFMA R39, R30, R39, 1 ;  /* 0x3f8000001e277423 */ /* 0x020fe20000000027 */
[C---:B------:R-:W-:Y:S01]  /*55f0*/  FFMA R20, -R49.reuse, 1.4426950216293334961, -R20 ;  /* 0x3fb8aa3b31147823 */ /* 0x040fe20000000914 */
[----:B------:R-:W-:Y:S02]  /*5600*/  IMAD.SHL.U32 R40, R40, 0x800000, RZ ;  /* 0x0080000028287824 */ /* 0x000fe400078e00ff */
[----:B------:R-:W-:Y:S01]  /*5610*/  FFMA R43, R36, R43, 1 ;  /* 0x3f800000242b7423 */ /* 0x000fe2000000002b */
[----:B------:R3:W5:Y:S01]  /*5620*/  MUFU.EX2 R61, R26 ;  /* 0x0000001a003d7308 */ /* 0x0007620000000800 */
[----:B-1----:R-:W-:Y:S01]  /*5630*/  FADD R4, R42, -12583039 ;  /* 0xcb40007f2a047421 */ /* 0x002fe20000000000 */
[----:B------:R-:W-:Y:S01]  /*5640*/  FFMA R20, -R49, 1.925963033500011079e-08, R20 ;  /* 0x32a5706031147823 */ /* 0x000fe20000000114 */
[----:B------:R-:W-:Y:S02]  /*5650*/  IMAD.SHL.U32 R32, R32, 0x800000, RZ ;  /* 0x0080000020207824 */ /* 0x000fe400078e00ff */
[----:B----4-:R-:W-:Y:S01]  /*5660*/  FFMA R41, R34, R41, 1 ;  /* 0x3f80000022297423 */ /* 0x010fe20000000029 */
[C---:B------:R-:W-:Y:S01]  /*5670*/  FFMA R4, -R51.reuse, 1.4426950216293334961, -R4 ;  /* 0x3fb8aa3b33047823 */ /* 0x040fe20000000904 */
[----:B------:R-:W-:Y:S01]  /*5680*/  IMAD.SHL.U32 R42, R42, 0x800000, RZ ;  /* 0x008000002a2a7824 */ /* 0x000fe200078e00ff */
[----:B------:R1:W4:Y:S02]  /*5690*/  MUFU.EX2 R47, R20 ;  /* 0x00000014002f7308 */ /* 0x0003240000000800 */
[----:B------:R-:W-:Y:S01]  /*56a0*/  FFMA R4, -R51, 1.925963033500011079e-08, R4 ;  /* 0x32a5706033047823 */ /* 0x000fe20000000104 */
[----:B---3--:R-:W-:Y:S01]  /*56b0*/  FFMA R26, R5, R12, 1 ;  /* 0x3f800000051a7423 */ /* 0x008fe2000000000c */
[C---:B------:R-:W-:Y:S01]  /*56c0*/  FADD R12, R50.reuse, -12583039 ;  /* 0xcb40007f320c7421 */ /* 0x040fe20000000000 */
[----:B------:R-:W-:Y:S01]  /*56d0*/  SHF.L.U32 R50, R50, 0x17, RZ ;  /* 0x0000001732327819 */ /* 0x000fe200000006ff */
[----:B------:R-:W-:-:S02]  /*56e0*/  IMAD.SHL.U32 R46, R46, 0x800000, RZ ;  /* 0x008000002e2e7824 */ /* 0x000fc400078e00ff */
[----:B--2---:R-:W-:Y:S01]  /*56f0*/  FFMA R45, R38, R45, 1 ;  /* 0x3f800000262d7423 */ /* 0x004fe2000000002d */
[C---:B------:R-:W-:Y:S01]  /*5700*/  FFMA R12, -R55.reuse, 1.4426950216293334961, -R12 ;  /* 0x3fb8aa3b370c7823 */ /* 0x040fe2000000090c */
[----:B------:R2:W3:Y:S01]  /*5710*/  MUFU.EX2 R63, R4 ;  /* 0x00000004003f7308 */ /* 0x0004e20000000800 */
[C---:B-1----:R-:W-:Y:S01]  /*5720*/  FADD R20, R44.reuse, -12583039 ;  /* 0xcb40007f2c147421 */ /* 0x042fe20000000000 */
[----:B------:R-:W-:Y:S01]  /*5730*/  SHF.L.U32 R44, R44, 0x17, RZ ;  /* 0x000000172c2c7819 */ /* 0x000fe200000006ff */
[----:B------:R-:W-:Y:S01]  /*5740*/  FFMA R12, -R55, 1.925963033500011079e-08, R12 ;  /* 0x32a57060370c7823 */ /* 0x000fe2000000010c */
[----:B-----5:R-:W-:Y:S01]  /*5750*/  FFMA R61, R32, R61, 1 ;  /* 0x3f800000203d7423 */ /* 0x020fe2000000003d */
[----:B------:R-:W-:-:S03]  /*5760*/  FFMA R20, -R29, 1.4426950216293334961, -R20 ;  /* 0x3fb8aa3b1d147823 */ /* 0x000fc60000000914 */
[----:B------:R1:W5:Y:S01]  /*5770*/  MUFU.EX2 R5, R0 ;  /* 0x0000000000057308 */ /* 0x0003620000000800 */
[C---:B--2---:R-:W-:Y:S01]  /*5780*/  FADD R4, R48.reuse, -12583039 ;  /* 0xcb40007f30047421 */ /* 0x044fe20000000000 */
[----:B------:R-:W-:Y:S01]  /*5790*/  FFMA R20, -R29, 1.925963033500011079e-08, R20 ;  /* 0x32a570601d147823 */ /* 0x000fe20000000114 */
[----:B------:R-:W-:Y:S02]  /*57a0*/  IMAD.SHL.U32 R48, R48, 0x800000, RZ ;  /* 0x0080000030307824 */ /* 0x000fe400078e00ff */
[----:B----4-:R-:W-:Y:S01]  /*57b0*/  FFMA R47, R40, R47, 1 ;  /* 0x3f800000282f7423 */ /* 0x010fe2000000002f */
[----:B------:R-:W-:Y:S02]  /*57c0*/  FFMA R4, -R31, 1.4426950216293334961, -R4 ;  /* 0x3fb8aa3b1f047823 */ /* 0x000fe40000000904 */
[----:B------:R-:W2:Y:S01]  /*57d0*/  MUFU.EX2 R3, R20 ;  /* 0x0000001400037308 */ /* 0x000ea20000000800 */
[----:B-1----:R-:W-:Y:S01]  /*57e0*/  IADD3 R0, R65, 0x1800000, RZ ;  /* 0x0180000041007810 */ /* 0x002fe20007ffe0ff */
[----:B------:R-:W-:Y:S01]  /*57f0*/  FFMA R4, -R31, 1.925963033500011079e-08, R4 ;  /* 0x32a570601f047823 */ /* 0x000fe20000000104 */
[----:B---3--:R-:W-:-:S02]  /*5800*/  FFMA R63, R42, R63, 1 ;  /* 0x3f8000002a3f7423 */ /* 0x008fc4000000003f */
[----:B------:R-:W-:-:S03]  /*5810*/  LOP3.LUT R0, R0, 0x7f800000, RZ, 0xc0, !PT ;  /* 0x7f80000000007812 */ /* 0x000fc600078ec0ff */
[----:B------:R-:W1:Y:S01]  /*5820*/  MUFU.EX2 R33, R4 ;  /* 0x0000000400217308 */ /* 0x000e620000000800 */
[----:B------:R-:W-:Y:S01]  /*5830*/  ISETP.GT.U32.AND P1, PT, R0, 0x1ffffff, PT ;  /* 0x01ffffff0000780c */ /* 0x000fe20003f24070 */
[----:B-----5:R-:W-:-:S06]  /*5840*/  FFMA R79, R46, R5, 1 ;  /* 0x3f8000002e4f7423 */ /* 0x020fcc0000000005 */
[----:B------:R-:W3:Y:S01]  /*5850*/  MUFU.EX2 R35, R12 ;  /* 0x0000000c00237308 */ /* 0x000ee20000000800 */
[----:B--2---:R-:W-:Y:S01]  /*5860*/  FFMA R77, R44, R3, 1 ;  /* 0x3f8000002c4d7423 */ /* 0x004fe20000000003 */
[----:B-1----:R-:W-:Y:S01]  /*5870*/  FFMA R33, R48, R33, 1 ;  /* 0x3f80000030217423 */ /* 0x002fe20000000021 */
[----:B---3--:R-:W-:-:S03]  /*5880*/  FFMA R35, R50, R35, 1 ;  /* 0x3f80000032237423 */ /* 0x008fc60000000023 */
[----:B------:R-:W-:Y:S05]  /*5890*/  @P1 BRA `(.L_x_118) ;  /* 0x0000000000141947 */ /* 0x000fea0003800000 */
[----:B------:R-:W-:Y:S01]  /*58a0*/  IMAD.MOV.U32 R3, RZ, RZ, R65 ;  /* 0x000000ffff037224 */ /* 0x000fe200078e0041 */
[----:B------:R-:W-:-:S07]  /*58b0*/  MOV R70, 0x58d0 ;  /* 0x000058d000467802 */ /* 0x000fce0000000f00 */
[----:B------:R-:W-:Y:S05]  /*58c0*/  CALL.REL.NOINC `($__internal_0_$__cuda_sm20_rcp_rn_f32_slowpath) ;  /* 0x0000004800c87944 */ /* 0x000fea0003c00000 */
[----:B------:R-:W-:Y:S01]  /*58d0*/  IMAD.MOV.U32 R4, RZ, RZ, R0 ;  /* 0x000000ffff047224 */ /* 0x000fe200078e0000 */
[----:B------:R-:W-:Y:S06]  /*58e0*/  BRA `(.L_x_119) ;  /* 0x0000000000107947 */ /* 0x000fec0003800000 */
.L_x_118:
[----:B------:R-:W1:Y:S02]  /*58f0*/  MUFU.RCP R4, R65 ;  /* 0x0000004100047308 */ /* 0x000e640000001000 */
[----:B-1----:R-:W-:-:S04]  /*5900*/  FFMA R0, R65, R4, -1 ;  /* 0xbf80000041007423 */ /* 0x002fc80000000004 */
[----:B------:R-:W-:-:S04]  /*5910*/  FADD.FTZ R3, -R0, -RZ ;  /* 0x800000ff00037221 */ /* 0x000fc80000010100 */
[----:B------:R-:W-:-:S07]  /*5920*/  FFMA R4, R4, R3, R4 ;  /* 0x0000000304047223 */ /* 0x000fce0000000004 */
.L_x_119:
[----:B------:R-:W-:Y:S05]  /*5930*/  BSYNC B1 ;  /* 0x0000000000017941 */ /* 0x000fea0003800000 */
.L_x_117:
        /* <DEDUP_REMOVED lines=10> */
.L_x_121:
[----:B------:R-:W1:Y:S02]  /*59e0*/  MUFU.RCP R5, R26 ;  /* 0x0000001a00057308 */ /* 0x000e640000001000 */
[----:B-1----:R-:W-:-:S04]  /*59f0*/  FFMA R0, R26, R5, -1 ;  /* 0xbf8000001a007423 */ /* 0x002fc80000000005 */
[----:B------:R-:W-:-:S04]  /*5a00*/  FADD.FTZ R0, -R0, -RZ ;  /* 0x800000ff00007221 */ /* 0x000fc80000010100 */
[----:B------:R-:W-:-:S07]  /*5a10*/  FFMA R5, R5, R0, R5 ;  /* 0x0000000005057223 */ /* 0x000fce0000000005 */
.L_x_122:
[----:B------:R-:W-:Y:S05]  /*5a20*/  BSYNC B1 ;  /* 0x0000000000017941 */ /* 0x000fea0003800000 */
.L_x_120:
        /* <DEDUP_REMOVED lines=10> */
.L_x_124:
[----:B------:R-:W1:Y:S02]  /*5ad0*/  MUFU.RCP R12, R67 ;  /* 0x00000043000c7308 */ /* 0x000e640000001000 */
[----:B-1----:R-:W-:-:S04]  /*5ae0*/  FFMA R0, R67, R12, -1 ;  /* 0xbf80000043007423 */ /* 0x002fc8000000000c */
[----:B------:R-:W-:-:S04]  /*5af0*/  FADD.FTZ R3, -R0, -RZ ;  /* 0x800000ff00037221 */ /* 0x000fc80000010100 */
[----:B------:R-:W-:-:S07]  /*5b00*/  FFMA R12, R12, R3, R12 ;  /* 0x000000030c0c7223 */ /* 0x000fce000000000c */
.L_x_125:
[----:B------:R-:W-:Y:S05]  /*5b10*/  BSYNC B1 ;  /* 0x0000000000017941 */ /* 0x000fea0003800000 */
.L_x_123:
        /* <DEDUP_REMOVED lines=10> */
.L_x_127:
[----:B------:R-:W1:Y:S02]  /*5bc0*/  MUFU.RCP R14, R75 ;  /* 0x0000004b000e7308 */ /* 0x000e640000001000 */
[----:B-1----:R-:W-:-:S04]  /*5bd0*/  FFMA R0, R75, R14, -1 ;  /* 0xbf8000004b007423 */ /* 0x002fc8000000000e */
[----:B------:R-:W-:-:S04]  /*5be0*/  FADD.FTZ R3, -R0, -RZ ;  /* 0x800000ff00037221 */ /* 0x000fc80000010100 */
[----:B------:R-:W-:-:S07]  /*5bf0*/  FFMA R14, R14, R3, R14 ;  /* 0x000000030e0e7223 */ /* 0x000fce000000000e */
.L_x_128:
[----:B------:R-:W-:Y:S05]  /*5c00*/  BSYNC B1 ;  /* 0x0000000000017941 */ /* 0x000fea0003800000 */
.L_x_126:
        /* <DEDUP_REMOVED lines=10> */
.L_x_130:
[----:B------:R-:W1:Y:S02]  /*5cb0*/  MUFU.RCP R20, R37 ;  /* 0x0000002500147308 */ /* 0x000e640000001000 */
[----:B-1----:R-:W-:-:S04]  /*5cc0*/  FFMA R0, R37, R20, -1 ;  /* 0xbf80000025007423 */ /* 0x002fc80000000014 */
[----:B------:R-:W-:-:S04]  /*5cd0*/  FADD.FTZ R3, -R0, -RZ ;  /* 0x800000ff00037221 */ /* 0x000fc80000010100 */
[----:B------:R-:W-:-:S07]  /*5ce0*/  FFMA R20, R20, R3, R20 ;  /* 0x0000000314147223 */ /* 0x000fce0000000014 */
.L_x_131:
[----:B------:R-:W-:Y:S05]  /*5cf0*/  BSYNC B1 ;  /* 0x0000000000017941 */ /* 0x000fea0003800000 */
.L_x_129:
        /* <DEDUP_REMOVED lines=10> */
.L_x_133:
[----:B------:R-:W1:Y:S02]  /*5da0*/  MUFU.RCP R24, R39 ;  /* 0x0000002700187308 */ /* 0x000e640000001000 */
[----:B-1----:R-:W-:-:S04]  /*5db0*/  FFMA R0, R39, R24, -1 ;  /* 0xbf80000027007423 */ /* 0x002fc80000000018 */
[----:B------:R-:W-:-:S04]  /*5dc0*/  FADD.FTZ R3, -R0, -RZ ;  /* 0x800000ff00037221 */ /* 0x000fc80000010100 */
[----:B------:R-:W-:-:S07]  /*5dd0*/  FFMA R24, R24, R3, R24 ;  /* 0x0000000318187223 */ /* 0x000fce0000000018 */
.L_x_134:
[----:B------:R-:W-:Y:S05]  /*5de0*/  BSYNC B1 ;  /* 0x0000000000017941 */ /* 0x000fea0003800000 */
.L_x_132:
        /* <DEDUP_REMOVED lines=10> */
.L_x_136:
[----:B------:R-:W1:Y:S02]  /*5e90*/  MUFU.RCP R26, R41 ;  /* 0x00000029001a7308 */ /* 0x000e640000001000 */
[----:B-1----:R-:W-:-:S04]  /*5ea0*/  FFMA R0, R41, R26, -1 ;  /* 0xbf80000029007423 */ /* 0x002fc8000000001a */
[----:B------:R-:W-:-:S04]  /*5eb0*/  FADD.FTZ R3, -R0, -RZ ;  /* 0x800000ff00037221 */ /* 0x000fc80000010100 */
[----:B------:R-:W-:-:S07]  /*5ec0*/  FFMA R26, R26, R3, R26 ;  /* 0x000000031a1a7223 */ /* 0x000fce000000001a */
.L_x_137:
[----:B------:R-:W-:Y:S05]  /*5ed0*/  BSYNC B1 ;  /* 0x0000000000017941 */ /* 0x000fea0003800000 */
.L_x_135:
        /* <DEDUP_REMOVED lines=10> */
.L_x_139:
[----:B------:R-:W1:Y:S02]  /*5f80*/  MUFU.RCP R28, R43 ;  /* 0x0000002b001c7308 */ /* 0x000e640000001000 */
[----:B-1----:R-:W-:-:S04]  /*5f90*/  FFMA R0, R43, R28, -1 ;  /* 0xbf8000002b007423 */ /* 0x002fc8000000001c */
[----:B------:R-:W-:-:S04]  /*5fa0*/  FADD.FTZ R3, -R0, -RZ ;  /* 0x800000ff00037221 */ /* 0x000fc80000010100 */
[----:B------:R-:W-:-:S07]  /*5fb0*/  FFMA R28, R28, R3, R28 ;  /* 0x000000031c1c7223 */ /* 0x000fce000000001c */
.L_x_140:
[----:B------:R-:W-:Y:S05]  /*5fc0*/  BSYNC B1 ;  /* 0x0000000000017941 */ /* 0x000fea0003800000 */
.L_x_138:
        /* <DEDUP_REMOVED lines=10> */
.L_x_142:
[----:B------:R-:W1:Y:S02]  /*6070*/  MUFU.RCP R30, R45 ;  /* 0x0000002d001e7308 */ /* 0x000e640000001000 */
[----:B-1----:R-:W-:-:S04]  /*6080*/  FFMA R0, R45, R30, -1 ;  /* 0xbf8000002d007423 */ /* 0x002fc8000000001e */
[----:B------:R-:W-:-:S04]  /*6090*/  FADD.FTZ R3, -R0, -RZ ;  /* 0x800000ff00037221 */ /* 0x000fc80000010100 */
[----:B------:R-:W-:-:S07]  /*60a0*/  FFMA R30, R30, R3, R30 ;  /* 0x000000031e1e7223 */ /* 0x000fce000000001e */
.L_x_143:
[----:B------:R-:W-:Y:S05]  /*60b0*/  BSYNC B1 ;  /* 0x0000000000017941 */ /* 0x000fea0003800000 */
.L_x_141:
        /* <DEDUP_REMOVED lines=10> */
.L_x_145:
[----:B------:R-:W1:Y:S02]  /*6160*/  MUFU.RCP R32, R47 ;  /* 0x0000002f00207308 */ /* 0x000e640000001000 */
[----:B-1----:R-:W-:-:S04]  /*6170*/  FFMA R0, R47, R32, -1 ;  /* 0xbf8000002f007423 */ /* 0x002fc80000000020 */
[----:B------:R-:W-:-:S04]  /*6180*/  FADD.FTZ R3, -R0, -RZ ;  /* 0x800000ff00037221 */ /* 0x000fc80000010100 */
[----:B------:R-:W-:-:S07]  /*6190*/  FFMA R32, R32, R3, R32 ;  /* 0x0000000320207223 */ /* 0x000fce0000000020 */
.L_x_146:
[----:B------:R-:W-:Y:S05]  /*61a0*/  BSYNC B1 ;  /* 0x0000000000017941 */ /* 0x000fea0003800000 */
.L_x_144:
        /* <DEDUP_REMOVED lines=10> */
.L_x_148:
[----:B------:R-:W1:Y:S02]  /*6250*/  MUFU.RCP R34, R61 ;  /* 0x0000003d00227308 */ /* 0x000e640000001000 */
[----:B-1----:R-:W-:-:S04]  /*6260*/  FFMA R0, R61, R34, -1 ;  /* 0xbf8000003d007423 */ /* 0x002fc80000000022 */
[----:B------:R-:W-:-:S04]  /*6270*/  FADD.FTZ R3, -R0, -RZ ;  /* 0x800000ff00037221 */ /* 0x000fc80000010100 */
[----:B------:R-:W-:-:S07]  /*6280*/  FFMA R34, R34, R3, R34 ;  /* 0x0000000322227223 */ /* 0x000fce0000000022 */
.L_x_149:
[----:B------:R-:W-:Y:S05]  /*6290*/  BSYNC B1 ;  /* 0x0000000000017941 */ /* 0x000fea0003800000 */
.L_x_147:
        /* <DEDUP_REMOVED lines=10> */
.L_x_151:
[----:B------:R-:W1:Y:S02]  /*6340*/  MUFU.RCP R36, R63 ;  /* 0x0000003f00247308 */ /* 0x000e640000001000 */
[----:B-1----:R-:W-:-:S04]  /*6350*/  FFMA R0, R63, R36, -1 ;  /* 0xbf8000003f007423 */ /* 0x002fc80000000024 */
[----:B------:R-:W-:-:S04]  /*6360*/  FADD.FTZ R3, -R0, -RZ ;  /* 0x800000ff00037221 */ /* 0x000fc80000010100 */
[----:B------:R-:W-:-:S07]  /*6370*/  FFMA R36, R36, R3, R36 ;  /* 0x0000000324247223 */ /* 0x000fce0000000024 */
.L_x_152:
[----:B------:R-:W-:Y:S05]  /*6380*/  BSYNC B1 ;  /* 0x0000000000017941 */ /* 0x000fea0003800000 */
.L_x_150:
        /* <DEDUP_REMOVED lines=10> */
.L_x_154:
[----:B------:R-:W1:Y:S02]  /*6430*/  MUFU.RCP R38, R77 ;  /* 0x0000004d00267308 */ /* 0x000e640000001000 */
[----:B-1----:R-:W-:-:S04]  /*6440*/  FFMA R0, R77, R38, -1 ;  /* 0xbf8000004d007423 */ /* 0x002fc80000000026 */
[----:B------:R-:W-:-:S04]  /*6450*/  FADD.FTZ R3, -R0, -RZ ;  /* 0x800000ff00037221 */ /* 0x000fc80000010100 */
[----:B------:R-:W-:-:S07]  /*6460*/  FFMA R38, R38, R3, R38 ;  /* 0x0000000326267223 */ /* 0x000fce0000000026 */
.L_x_155:
[----:B------:R-:W-:Y:S05]  /*6470*/  BSYNC B1 ;  /* 0x0000000000017941 */ /* 0x000fea0003800000 */
.L_x_153:
        /* <DEDUP_REMOVED lines=10> */
.L_x_157:
[----:B------:R-:W1:Y:S02]  /*6520*/  MUFU.RCP R40, R79 ;  /* 0x0000004f00287308 */ /* 0x000e640000001000 */
[----:B-1----:R-:W-:-:S04]  /*6530*/  FFMA R0, R79, R40, -1 ;  /* 0xbf8000004f007423 */ /* 0x002fc80000000028 */
[----:B------:R-:W-:-:S04]  /*6540*/  FADD.FTZ R3, -R0, -RZ ;  /* 0x800000ff00037221 */ /* 0x000fc80000010100 */
[----:B------:R-:W-:-:S07]  /*6550*/  FFMA R40, R40, R3, R40 ;  /* 0x0000000328287223 */ /* 0x000fce0000000028 */
.L_x_158:
[----:B------:R-:W-:Y:S05]  /*6560*/  BSYNC B1 ;  /* 0x0000000000017941 */ /* 0x000fea0003800000 */
.L_x_156:
        /* <DEDUP_REMOVED lines=10> */
.L_x_160:
[----:B------:R-:W1:Y:S02]  /*6610*/  MUFU.RCP R42, R33 ;  /* 0x00000021002a7308 */ /* 0x000e640000001000 */
[----:B-1----:R-:W-:-:S04]  /*6620*/  FFMA R0, R33, R42, -1 ;  /* 0xbf80000021007423 */ /* 0x002fc8000000002a */
[----:B------:R-:W-:-:S04]  /*6630*/  FADD.FTZ R3, -R0, -RZ ;  /* 0x800000ff00037221 */ /* 0x000fc80000010100 */
[----:B------:R-:W-:-:S07]  /*6640*/  FFMA R42, R42, R3, R42 ;  /* 0x000000032a2a7223 */ /* 0x000fce000000002a */
.L_x_161:
[----:B------:R-:W-:Y:S05]  /*6650*/  BSYNC B1 ;  /* 0x0000000000017941 */ /* 0x000fea0003800000 */
.L_x_159:
        /* <DEDUP_REMOVED lines=9> */
.L_x_163:
[----:B------:R-:W1:Y:S02]  /*66f0*/  MUFU.RCP R0, R35 ;  /* 0x0000002300007308 */ /* 0x000e640000001000 */
[----:B-1----:R-:W-:-:S04]  /*6700*/  FFMA R3, R35, R0, -1 ;  /* 0xbf80000023037423 */ /* 0x002fc80000000000 */
[----:B------:R-:W-:-:S04]  /*6710*/  FADD.FTZ R3, -R3, -RZ ;  /* 0x800000ff03037221 */ /* 0x000fc80000010100 */
[----:B------:R-:W-:-:S07]  /*6720*/  FFMA R0, R0, R3, R0 ;  /* 0x0000000300007223 */ /* 0x000fce0000000000 */
.L_x_164:
[----:B------:R-:W-:Y:S05]  /*6730*/  BSYNC B1 ;  /* 0x0000000000017941 */ /* 0x000fea0003800000 */
.L_x_162:
[----:B------:R-:W-:Y:S02]  /*6740*/  IMAD.U32 R3, RZ, RZ, UR10 ;  /* 0x0000000aff037e24 */ /* 0x000fe4000f8e00ff */
[----:B------:R-:W-:Y:S01]  /*6750*/  FMUL R4, R7, R4 ;  /* 0x0000000407047220 */ /* 0x000fe20000400000 */
[----:B------:R-:W-:Y:S01]  /*6760*/  FMUL R5, R6, R5 ;  /* 0x0000000506057220 */ /* 0x000fe20000400000 */
[----:B------:R-:W-:Y:S01]  /*6770*/  FMUL R12, R15, R12 ;  /* 0x0000000c0f0c7220 */ /* 0x000fe20000400000 */
[----:B------:R-:W-:Y:S01]  /*6780*/  FMUL R13, R13, R14 ;  /* 0x0000000e0d0d7220 */ /* 0x000fe20000400000 */
[----:B------:R-:W-:Y:S01]  /*6790*/  LEA R8, R3, R8, 0xc ;  /* 0x0000000803087211 */ /* 0x000fe200078e60ff */
[----:B------:R-:W-:Y:S01]  /*67a0*/  FMUL R20, R11, R20 ;  /* 0x000000140b147220 */ /* 0x000fe20000400000 */
        /* <DEDUP_REMOVED lines=11> */
[----:B------:R-:W-:Y:S01]  /*6860*/  LEA R3, R8, UR52, 0x1 ;  /* 0x0000003408037c11 */ /* 0x000fe2000f8e08ff */
[----:B------:R-:W-:Y:S05]  /*6870*/  WARPSYNC.ALL ;  /* 0x0000000000007948 */ /* 0x000fea0003800000 */
[----:B------:R-:W-:Y:S01]  /*6880*/  F2FP.BF16.F32.PACK_AB R4, R5, R4 ;  /* 0x000000040504723e */ /* 0x000fe200000010ff */
[----:B------:R-:W-:Y:S01]  /*6890*/  BSSY B0, `(.L_x_165) ;  /* 0x000001d000007945 */ /* 0x000fe20003800000 */
[----:B------:R-:W-:-:S02]  /*68a0*/  F2FP.BF16.F32.PACK_AB R5, R13, R12 ;  /* 0x0000000c0d05723e */ /* 0x000fc400000010ff */
[----:B------:R-:W-:Y:S02]  /*68b0*/  F2FP.BF16.F32.PACK_AB R6, R9, R20 ;  /* 0x000000140906723e */ /* 0x000fe400000010ff */
[----:B------:R-:W-:Y:S02]  /*68c0*/  F2FP.BF16.F32.PACK_AB R7, R23, R26 ;  /* 0x0000001a1707723e */ /* 0x000fe400000010ff */
[----:B------:R-:W-:Y:S02]  /*68d0*/  F2FP.BF16.F32.PACK_AB R36, R49, R30 ;  /* 0x0000001e3124723e */ /* 0x000fe400000010ff */
[----:B------:R-:W-:Y:S01]  /*68e0*/  F2FP.BF16.F32.PACK_AB R37, R51, R34 ;  /* 0x000000223325723e */ /* 0x000fe200000010ff */
[----:B------:R1:W-:Y:S01]  /*68f0*/  STSM.16.M88.4 [R3+0x200], R4 ;  /* 0x0002000403007844 */ /* 0x0003e20000000200 */
[----:B------:R-:W-:Y:S02]  /*6900*/  F2FP.BF16.F32.PACK_AB R38, R53, R38 ;  /* 0x000000263526723e */ /* 0x000fe400000010ff */
        /* <DEDUP_REMOVED lines=14> */
[----:B------:R-:W-:Y:S02]  /*69f0*/  UIADD3 UR4, UR4, 0x200, URZ ;  /* 0x0000020004047890 */ /* 0x000fe4000fffe03f */
[----:B------:R-:W-:Y:S01]  /*6a00*/  UIADD3.X UR13, URZ, UR57, URZ, UP0, !UPT ;  /* 0x000000393f0d7290 */ /* 0x000fe200087fe43f */
[----:B------:R-:W-:Y:S01]  /*6a10*/  UMOV UR6, UR46 ;  /* 0x0000002e00067c82 */ /* 0x000fe20008000000 */
[----:B------:R-:W-:-:S07]  /*6a20*/  UMOV UR7, UR47 ;  /* 0x0000002f00077c82 */ /* 0x000fce0008000000 */
[----:B------:R2:W-:Y:S01]  /*6a30*/  UTMASTG.3D [UR4], [UR12] ;  /* 0x000000040c0073b5 */ /* 0x0005e20008010000 */
[----:B------:R0:W-:Y:S01]  /*6a40*/  UTMACMDFLUSH ;  /* 0x00000000000079b7 */ /* 0x0001e20000000000 */
[----:B--2---:R-:W-:-:S04]  /*6a50*/  DEPBAR.LE SB0, 0x1 ;  /* 0x000080400000791a */ /* 0x004fc80000000000 */
.L_x_166:
[----:B------:R-:W-:Y:S05]  /*6a60*/  BSYNC B0 ;  /* 0x0000000000007941 */ /* 0x000fea0003800000 */
.L_x_165:
[----:B------:R-:W-:Y:S06]  /*6a70*/  BAR.SYNC.DEFER_BLOCKING 0x1, 0x100 ;  /* 0x0044000000007b1d */ /* 0x000fec0000010000 */
[----:B------:R-:W-:Y:S04]  /*6a80*/  BSSY B0, `(.L_x_167) ;  /* 0x0000009000007945 */ /* 0x000fe80003800000 */
[----:B------:R-:W-:Y:S05]  /*6a90*/  @P0 BRA `(.L_x_168) ;  /* 0x00000000001c0947 */ /* 0x000fea0003800000 */
[----:B------:R-:W-:-:S13]  /*6aa0*/  ISETP.NE.AND P0, PT, R73, 0x3, PT ;  /* 0x000000034900780c */ /* 0x000fda0003f05270 */
[----:B------:R-:W-:Y:S05]  /*6ab0*/  @!P0 BRA `(.L_x_169) ;  /* 0x0000000000048947 */ /* 0x000fea0003800000 */
[----:B------:R-:W-:Y:S01]  /*6ac0*/  BPT.TRAP 0x1 ;  /* 0x000000040000795c */ /* 0x000fe20000300000 */
.L_x_169:
[----:B------:R-:W-:-:S04]  /*6ad0*/  ULEA UR4, UR38, UR52, 0x3 ;  /* 0x0000003426047291 */ /* 0x000fc8000f8e183f */
[----:B------:R-:W-:-:S04]  /*6ae0*/  UIADD3 UR4, UR4, 0x98, URZ ;  /* 0x0000009804047890 */ /* 0x000fc8000fffe03f */
[----:B------:R-:W-:-:S09]  /*6af0*/  UPRMT UR4, UR51, 0x654, UR4 ;  /* 0x0000065433047896 */ /* 0x000fd20008000004 */
[----:B------:R-:W-:Y:S03]  /*6b00*/  SYNCS.ARRIVE.TRANS64.RED.A1T0 RZ, [UR4], RZ ;  /* 0x000000ffffff79a7 */ /* 0x000fe60008100404 */
.L_x_168:
[----:B------:R-:W-:Y:S05]  /*6b10*/  BSYNC B0 ;  /* 0x0000000000007941 */ /* 0x000fea0003800000 */
.L_x_167:
[----:B------:R-:W-:Y:S01]  /*6b20*/  IADD3 R16, P0, R16, UR36, RZ ;  /* 0x0000002410107c10 */ /* 0x000fe2000ff1e0ff */
[----:B------:R-:W-:Y:S01]  /*6b30*/  ULDC.64 UR4, c[0x0][0x8f8] ;  /* 0x00023e0000047ab9 */ /* 0x000fe20000000a00 */
[----:B------:R-:W-:Y:S01]  /*6b40*/  UIADD3 UR38, UR38, 0x1, URZ ;  /* 0x0000000126267890 */ /* 0x000fe2000fffe03f */
[----:B------:R-:W-:Y:S01]  /*6b50*/  PRMT R0, RZ, 0x7610, R0 ;  /* 0x00007610ff007816 */ /* 0x000fe20000000000 */
[----:B------:R-:W-:Y:S01]  /*6b60*/  UMOV UR47, 0xffffffff ;  /* 0xffffffff002f7882 */ /* 0x000fe20000000000 */
[----:B------:R-:W-:Y:S01]  /*6b70*/  IADD3.X R17, R17, UR42, RZ, P0, !PT ;  /* 0x0000002a11117c10 */ /* 0x000fe200087fe4ff */
[----:B------:R-:W-:Y:S01]  /*6b80*/  UISETP.NE.AND UP0, UPT, UR38, 0x3, UPT ;  /* 0x000000032600788c */ /* 0x000fe2000bf05270 */
[----:B------:R-:W-:Y:S01]  /*6b90*/  ISETP.GE.U32.AND P0, PT, R16, UR4, PT ;  /* 0x0000000410007c0c */ /* 0x000fe2000bf06070 */
[----:B------:R-:W-:Y:S02]  /*6ba0*/  IMAD.MOV.U32 R23, RZ, RZ, -0x1 ;  /* 0xffffffffff177424 */ /* 0x000fe400078e00ff */
[----:B------:R-:W-:Y:S01]  /*6bb0*/  USEL UR38, UR38, URZ, UP0 ;  /* 0x0000003f26267287 */ /* 0x000fe20008000000 */
[----:B------:R-:W-:Y:S01]  /*6bc0*/  ISETP.GE.U32.AND.EX P0, PT, R17, UR5, PT, P0 ;  /* 0x0000000511007c0c */ /* 0x000fe2000bf06100 */
[----:B------:R-:W-:-:S12]  /*6bd0*/  IMAD.MOV.U32 R62, RZ, RZ, -0x1 ;  /* 0xffffffffff3e7424 */ /* 0x000fd800078e00ff */
[----:B------:R-:W-:Y:S05]  /*6be0*/  @P0 BRA `(.L_x_170) ;  /* 0x0000000400680947 */ /* 0x000fea0003800000 */
[----:B------:R-:W2:Y:S01]  /*6bf0*/  S2R R12, SR_CTAID.X ;  /* 0x00000000000c7919 */ /* 0x000ea20000002500 */
[----:B-1----:R-:W1:Y:S01]  /*6c00*/  LDC.64 R10, c[0x0][0x8d0] ;  /* 0x00023400ff0a7b82 */ /* 0x002e620000000a00 */
[----:B------:R-:W-:Y:S01]  /*6c10*/  ULDC UR4, c[0x0][0x150] ;  /* 0x0000540000047ab9 */ /* 0x000fe20000000800 */
[----:B------:R-:W-:Y:S01]  /*6c20*/  MOV R8, R16 ;  /* 0x0000001000087202 */ /* 0x000fe20000000f00 */
[----:B------:R-:W3:Y:S01]  /*6c30*/  S2R R24, SR_CTAID.Y ;  /* 0x0000000000187919 */ /* 0x000ee20000002600 */
[----:B------:R-:W-:-:S04]  /*6c40*/  IMAD.MOV.U32 R9, RZ, RZ, R17 ;  /* 0x000000ffff097224 */ /* 0x000fc800078e0011 */
[----:B------:R-:W4:Y:S08]  /*6c50*/  LDC R25, c[0x0][0x144] ;  /* 0x00005100ff197b82 */ /* 0x000f300000000800 */
[----:B------:R-:W3:Y:S08]  /*6c60*/  LDC R0, c[0x0][0x8d8] ;  /* 0x00023600ff007b82 */ /* 0x000ef00000000800 */
[----:B------:R-:W3:Y:S01]  /*6c70*/  LDC.64 R14, c[0x0][0x8c8] ;  /* 0x00023200ff0e7b82 */ /* 0x000ee20000000a00 */
[----:B-1----:R-:W-:-:S04]  /*6c80*/  ISETP.NE.U32.AND P0, PT, R10, RZ, PT ;  /* 0x000000ff0a00720c */ /* 0x002fc80003f05070 */
[----:B------:R-:W-:Y:S02]  /*6c90*/  ISETP.NE.AND.EX P0, PT, R11, RZ, PT, P0 ;  /* 0x000000ff0b00720c */ /* 0x000fe40003f05300 */
[----:B--2---:R-:W-:-:S05]  /*6ca0*/  I2FP.F32.U32 R3, R12 ;  /* 0x0000000c00037245 */ /* 0x004fca0000201000 */
[----:B------:R-:W-:-:S04]  /*6cb0*/  FMUL R3, R3, UR4 ;  /* 0x0000000403037c20 */ /* 0x000fc80008400000 */
[----:B------:R1:W2:Y:S02]  /*6cc0*/  F2I.U32.TRUNC.NTZ R23, R3 ;  /* 0x0000000300177305 */ /* 0x0002a4000020f000 */
[----:B----4-:R-:W-:Y:S05]  /*6cd0*/  @!P0 BRA `(.L_x_171) ;  /* 0x0000000000288947 */ /* 0x010fea0003800000 */
[----:B-1----:R-:W1:Y:S02]  /*6ce0*/  LDC R3, c[0x0][0x8dc] ;  /* 0x00023700ff037b82 */ /* 0x002e640000000800 */
[----:B-1----:R-:W-:-:S05]  /*6cf0*/  IADD3 R3, P0, R16, R3, RZ ;  /* 0x0000000310037210 */ /* 0x002fca0007f1e0ff */
        /* <DEDUP_REMOVED lines=8> */
.L_x_171:
[----:B------:R-:W4:Y:S01]  /*6d80*/  LDC.64 R20, c[0x0][0x8e8] ;  /* 0x00023a00ff147b82 */ /* 0x000f220000000a00 */
[-CC-:B---3--:R-:W-:Y:S01]  /*6d90*/  SHF.R.U64 R31, R8, R0.reuse, R9.reuse ;  /* 0x00000000081f7219 */ /* 0x188fe20000001209 */
[----:B------:R-:W-:Y:S01]  /*6da0*/  ULDC UR4, c[0x0][0x154] ;  /* 0x0000550000047ab9 */ /* 0x000fe20000000800 */
[----:B------:R-:W-:Y:S02]  /*6db0*/  SHF.R.U32.HI R0, RZ, R0, R9 ;  /* 0x00000000ff007219 */ /* 0x000fe40000011609 */
[----:B-1----:R-:W-:Y:S02]  /*6dc0*/  IADD3 R3, P0, RZ, -R31, RZ ;  /* 0x8000001fff037210 */ /* 0x002fe40007f1e0ff */
[----:B--2---:R-:W-:Y:S01]  /*6dd0*/  IADD3 R23, -R23, RZ, RZ ;  /* 0x000000ff17177210 */ /* 0x004fe20007ffe1ff */
[----:B------:R-:W1:Y:S01]  /*6de0*/  LDC R6, c[0x0][0x8c0] ;  /* 0x00023000ff067b82 */ /* 0x000e620000000800 */
[----:B------:R-:W-:Y:S01]  /*6df0*/  MOV R7, 0x1 ;  /* 0x0000000100077802 */ /* 0x000fe20000000f00 */
[----:B------:R-:W-:-:S02]  /*6e00*/  IMAD.X R5, RZ, RZ, ~R0, P0 ;  /* 0x000000ffff057224 */ /* 0x000fc400000e0e00 */
[----:B------:R-:W-:Y:S02]  /*6e10*/  IMAD R26, R25, R23, R12 ;  /* 0x00000017191a7224 */ /* 0x000fe400078e020c */
[-C--:B------:R-:W-:Y:S02]  /*6e20*/  IMAD R0, R5, R14.reuse, RZ ;  /* 0x0000000e05007224 */ /* 0x080fe400078e02ff */
[----:B------:R-:W2:Y:S01]  /*6e30*/  LDC R8, c[0x0][0x8b0] ;  /* 0x00022c00ff087b82 */ /* 0x000ea20000000800 */
[----:B------:R-:W-:-:S04]  /*6e40*/  IMAD.WIDE.U32 R4, R3, R14, R16 ;  /* 0x0000000e03047225 */ /* 0x000fc800078e0010 */
[----:B------:R-:W-:Y:S01]  /*6e50*/  IMAD R3, R3, R15, R0 ;  /* 0x0000000f03037224 */ /* 0x000fe200078e0200 */
[----:B------:R-:W-:Y:S02]  /*6e60*/  I2FP.F32.U32 R0, R24 ;  /* 0x0000001800007245 */ /* 0x000fe40000201000 */
[----:B------:R-:W3:Y:S01]  /*6e70*/  LDC R28, c[0x0][0x900] ;  /* 0x00024000ff1c7b82 */ /* 0x000ee20000000800 */
[----:B------:R-:W-:Y:S01]  /*6e80*/  IMAD.IADD R3, R5, 0x1, R3 ;  /* 0x0000000105037824 */ /* 0x000fe200078e0203 */
[----:B----4-:R-:W-:Y:S01]  /*6e90*/  ISETP.NE.U32.AND P0, PT, R20, RZ, PT ;  /* 0x000000ff1400720c */ /* 0x010fe20003f05070 */
[----:B------:R-:W-:Y:S01]  /*6ea0*/  FMUL R0, R0, UR4 ;  /* 0x0000000400007c20 */ /* 0x000fe20008400000 */
[----:B------:R-:W-:Y:S02]  /*6eb0*/  IMAD.MOV.U32 R5, RZ, RZ, -0x1 ;  /* 0xffffffffff057424 */ /* 0x000fe400078e00ff */
[----:B------:R-:W-:Y:S01]  /*6ec0*/  ISETP.NE.AND.EX P0, PT, R21, RZ, PT, P0 ;  /* 0x000000ff1500720c */ /* 0x000fe20003f05300 */
[----:B------:R4:W3:Y:S01]  /*6ed0*/  F2I.U32.TRUNC.NTZ R13, R0 ;  /* 0x00000000000d7305 */ /* 0x0008e2000020f000 */
[----:B------:R-:W4:Y:S01]  /*6ee0*/  LDC R15, c[0x0][0x148] ;  /* 0x00005200ff0f7b82 */ /* 0x000f220000000800 */
[----:B-1----:R-:W-:-:S02]  /*6ef0*/  SHF.R.U64 R12, R4, R6, R3 ;  /* 0x00000006040c7219 */ /* 0x002fc40000001203 */
[----:B------:R-:W-:-:S05]  /*6f00*/  SHF.R.U32.HI R3, RZ, R6, R3 ;  /* 0x00000006ff037219 */ /* 0x000fca0000011603 */
[----:B------:R-:W1:Y:S01]  /*6f10*/  LDC R25, c[0x0][0x8a8] ;  /* 0x00022a00ff197b82 */ /* 0x000e620000000800 */
[-CC-:B--2---:R-:W-:Y:S02]  /*6f20*/  SHF.R.U64 R10, R12, R8.reuse, R3.reuse ;  /* 0x000000080c0a7219 */ /* 0x184fe40000001203 */
[----:B------:R-:W-:-:S05]  /*6f30*/  SHF.R.U32.HI R3, RZ, R8, R3 ;  /* 0x00000008ff037219 */ /* 0x000fca0000011603 */
[----:B------:R-:W2:Y:S01]  /*6f40*/  LDC R27, c[0x0][0x8f0] ;  /* 0x00023c00ff1b7b82 */ /* 0x000ea20000000800 */
[-C--:B---3--:R-:W-:Y:S02]  /*6f50*/  SHF.L.U32 R4, R5, R28.reuse, RZ ;  /* 0x0000001c05047219 */ /* 0x088fe400000006ff */
[-CC-:B------:R-:W-:Y:S02]  /*6f60*/  SHF.R.U64 R14, R10, R28.reuse, R3.reuse ;  /* 0x0000001c0a0e7219 */ /* 0x180fe40000001203 */
[----:B------:R-:W-:Y:S02]  /*6f70*/  SHF.R.U32.HI R5, RZ, R28, R3 ;  /* 0x0000001cff057219 */ /* 0x000fe40000011603 */
[----:B------:R-:W-:Y:S01]  /*6f80*/  LOP3.LUT R23, RZ, R4, RZ, 0x33, !PT ;  /* 0x00000004ff177212 */ /* 0x000fe200078e33ff */
[----:B------:R-:W3:Y:S01]  /*6f90*/  LDC R29, c[0x0][0x8e0] ;  /* 0x00023800ff1d7b82 */ /* 0x000ee20000000800 */
[----:B------:R-:W-:Y:S01]  /*6fa0*/  SHF.L.U32 R28, R7, R28, RZ ;  /* 0x0000001c071c7219 */ /* 0x000fe200000006ff */
[----:B------:R-:W-:-:S06]  /*6fb0*/  IMAD.MOV.U32 R4, RZ, RZ, R14 ;  /* 0x000000ffff047224 */ /* 0x000fcc00078e000e */
        /* <DEDUP_REMOVED lines=12> */
.L_x_172:
[----:B------:R-:W-:Y:S01]  /*7080*/  ISETP.NE.AND P0, PT, R2, 0x1, PT ;  /* 0x000000010200780c */ /* 0x000fe20003f05270 */
[----:B------:R-:W-:Y:S01]  /*7090*/  IMAD.MOV R13, RZ, RZ, -R13 ;  /* 0x000000ffff0d7224 */ /* 0x000fe200078e0a0d */
[----:B--2-4-:R-:W-:Y:S02]  /*70a0*/  SHF.R.U64 R0, R4, R27, R5 ;  /* 0x0000001b04007219 */ /* 0x014fe40000001205 */
[----:B------:R-:W-:Y:S02]  /*70b0*/  LOP3.LUT R23, R10, R23, RZ, 0xc0, !PT ;  /* 0x000000170a177212 */ /* 0x000fe400078ec0ff */
[----:B-1----:R-:W-:Y:S01]  /*70c0*/  IADD3 R5, R25, -0x1, RZ ;  /* 0xffffffff19057810 */ /* 0x002fe20007ffe0ff */
[----:B------:R-:W-:Y:S01]  /*70d0*/  IMAD.MOV R3, RZ, RZ, -R0 ;  /* 0x000000ffff037224 */ /* 0x000fe200078e0a00 */
[----:B------:R-:W-:Y:S01]  /*70e0*/  R2UR UR47, R31 ;  /* 0x000000001f2f72ca */ /* 0x000fe200000e0000 */
[----:B------:R-:W-:Y:S01]  /*70f0*/  IMAD R23, R28, R0, R23 ;  /* 0x000000001c177224 */ /* 0x000fe200078e0217 */
[----:B------:R-:W-:Y:S01]  /*7100*/  LOP3.LUT R5, R12, R5, RZ, 0xc0, !PT ;  /* 0x000000050c057212 */ /* 0x000fe200078ec0ff */
[----:B---3--:R-:W-:-:S02]  /*7110*/  IMAD R0, R3, R29, R14 ;  /* 0x0000001d03007224 */ /* 0x008fc400078e020e */
[----:B------:R-:W-:Y:S02]  /*7120*/  @P0 IMAD R26, R15, R13, R24 ;  /* 0x0000000d0f1a0224 */ /* 0x000fe400078e0218 */
[----:B------:R-:W-:Y:S02]  /*7130*/  IMAD R0, R0, R25, R5 ;  /* 0x0000001900007224 */ /* 0x000fe400078e0205 */
[----:B------:R-:W-:Y:S02]  /*7140*/  IMAD R23, R23, R30, R26 ;  /* 0x0000001e17177224 */ /* 0x000fe400078e021a */
[----:B------:R-:W-:-:S03]  /*7150*/  IMAD.MOV.U32 R3, RZ, RZ, 0x1 ;  /* 0x00000001ff037424 */ /* 0x000fc600078e00ff */
[----:B------:R-:W-:Y:S02]  /*7160*/  SEL R62, R0, R23, !P0 ;  /* 0x00000017003e7207 */ /* 0x000fe40004000000 */
[----:B------:R-:W-:Y:S02]  /*7170*/  SEL R23, R23, R0, !P0 ;  /* 0x0000000017177207 */ /* 0x000fe40004000000 */
[----:B------:R-:W-:-:S07]  /*7180*/  PRMT R0, R3, 0x7610, R0 ;  /* 0x0000761003007816 */ /* 0x000fce0000000000 */
.L_x_170:
[----:B------:R-:W-:Y:S01]  /*7190*/  UIADD3 UR48, UR10, 0x1, URZ ;  /* 0x000000010a307890 */ /* 0x000fe2000fffe03f */
[----:B------:R-:W-:Y:S01]  /*71a0*/  LOP3.LUT P0, RZ, R0, 0xff, RZ, 0xc0, !PT ;  /* 0x000000ff00ff7812 */ /* 0x000fe2000780c0ff */
[----:B------:R-:W-:Y:S02]  /*71b0*/  ULOP3.LUT UR43, UR8, 0x7, URZ, 0xc0, !UPT ;  /* 0x00000007082b7892 */ /* 0x000fe4000f8ec03f */
[----:B------:R-:W-:Y:S02]  /*71c0*/  UISETP.NE.AND UP0, UPT, UR48, 0x3, UPT ;  /* 0x000000033000788c */ /* 0x000fe4000bf05270 */
[----:B------:R-:W-:Y:S02]  /*71d0*/  UIADD3 UR39, UR39, 0x2, URZ ;  /* 0x0000000227277890 */ /* 0x000fe4000fffe03f */
[----:B------:R-:W-:Y:S02]  /*71e0*/  USEL UR49, URZ, 0x1, UP0 ;  /* 0x000000013f317887 */ /* 0x000fe40008000000 */
[----:B------:R-:W-:-:S02]  /*71f0*/  USEL UR48, UR48, URZ, UP0 ;  /* 0x0000003f30307287 */ /* 0x000fc40008000000 */
[----:B------:R-:W-:Y:S02]  /*7200*/  ULOP3.LUT UR49, UR9, UR49, URZ, 0x3c, !UPT ;  /* 0x0000003109317292 */ /* 0x000fe4000f8e3c3f */
[----:B------:R-:W-:Y:S10]  /*7210*/  @P0 BRA `(.L_x_173) ;  /* 0xffffffa400540947 */ /* 0x000ff4000383ffff */
[----:B------:R-:W-:-:S13]  /*7220*/  PLOP3.LUT P0, PT, PT, PT, PT, 0x8, 0x0 ;  /* 0x000000000000781c */ /* 0x000fda0003f0e170 */
.L_x_23:
[----:B------:R-:W-:Y:S05]  /*7230*/  @P0 BRA `(.L_x_15) ;  /* 0x0000002800c00947 */ /* 0x000fea0003800000 */
[----:B------:R-:W-:Y:S01]  /*7240*/  ULDC.64 UR6, c[0x0][0x588] ;  /* 0x0001620000067ab9 */ /* 0x000fe20000000a00 */
[----:B------:R-:W-:Y:S01]  /*7250*/  ULDC.64 UR4, c[0x0][0x590] ;  /* 0x0001640000047ab9 */ /* 0x000fe20000000a00 */
[----:B------:R-:W-:Y:S01]  /*7260*/  ISETP.NE.U32.AND P0, PT, RZ, UR6, PT ;  /* 0x00000006ff007c0c */ /* 0x000fe2000bf05070 */
[----:B------:R-:W-:-:S04]  /*7270*/  DEPBAR.LE SB0, 0x0 ;  /* 0x000080000000791a */ /* 0x000fc80000000000 */
[----:B------:R-:W-:Y:S01]  /*7280*/  ISETP.NE.U32.AND P1, PT, RZ, UR4, PT ;  /* 0x00000004ff007c0c */ /* 0x000fe2000bf25070 */
[----:B------:R-:W-:Y:S01]  /*7290*/  BSSY B0, `(.L_x_174) ;  /* 0x0000015000007945 */ /* 0x000fe20003800000 */
[----:B------:R-:W-:Y:S02]  /*72a0*/  ISETP.NE.AND.EX P0, PT, RZ, UR7, PT, P0 ;  /* 0x00000007ff007c0c */ /* 0x000fe4000bf05300 */
[----:B------:R-:W-:-:S13]  /*72b0*/  ISETP.NE.AND.EX P1, PT, RZ, UR5, PT, P1 ;  /* 0x00000005ff007c0c */ /* 0x000fda000bf25310 */
[----:B------:R-:W-:Y:S05]  /*72c0*/  @P0 BRA P1, `(.L_x_175) ;  /* 0x0000000000440947 */ /* 0x000fea0000800000 */
[----:B------:R-:W-:-:S04]  /*72d0*/  ISETP.NE.U32.AND P0, PT, RZ, UR4, PT ;  /* 0x00000004ff007c0c */ /* 0x000fc8000bf05070 */
[----:B------:R-:W-:-:S13]  /*72e0*/  ISETP.NE.AND.EX P0, PT, RZ, UR5, PT, P0 ;  /* 0x00000005ff007c0c */ /* 0x000fda000bf05300 */
[----:B------:R-:W-:Y:S05]  /*72f0*/  @!P0 BRA `(.L_x_176) ;  /* 0x00000000002c8947 */ /* 0x000fea0003800000 */
[----:B------:R-:W-:-:S13]  /*7300*/  LOP3.LUT P0, RZ, R58, 0xff, RZ, 0xc0, !PT ;  /* 0x000000ff3aff7812 */ /* 0x000fda000780c0ff */
[----:B------:R-:W-:Y:S05]  /*7310*/  @!P0 BRA `(.L_x_177) ;  /* 0x0000000000108947 */ /* 0x000fea0003800000 */
[----:B-----5:R-:W-:-:S13]  /*7320*/  FSETP.NEU.AND P0, PT, R59, RZ, PT ;  /* 0x000000ff3b00720b */ /* 0x020fda0003f0d000 */
[----:B------:R-:W-:Y:S05]  /*7330*/  @!P0 BREAK B0 ;  /* 0x0000000000008942 */ /* 0x000fea0003800000 */
[----:B------:R-:W-:Y:S05]  /*7340*/  @P0 BRA `(.L_x_175) ;  /* 0x0000000000240947 */ /* 0x000fea0003800000 */
[----:B------:R-:W-:Y:S05]  /*7350*/  BRA `(.L_x_15) ;  /* 0x0000002800787947 */ /* 0x000fea0003800000 */
.L_x_177:
[----:B------:R-:W-:-:S04]  /*7360*/  ISETP.NE.U32.AND P0, PT, RZ, UR6, PT ;  /* 0x00000006ff007c0c */ /* 0x000fc8000bf05070 */
[----:B------:R-:W-:-:S13]  /*7370*/  ISETP.NE.AND.EX P0, PT, RZ, UR7, PT, P0 ;  /* 0x00000007ff007c0c */ /* 0x000fda000bf05300 */
[----:B------:R-:W-:Y:S05]  /*7380*/  @!P0 BREAK B0 ;  /* 0x0000000000008942 */ /* 0x000fea0003800000 */
[----:B------:R-:W-:Y:S05]  /*7390*/  @P0 BRA `(.L_x_175) ;  /* 0x0000000000100947 */ /* 0x000fea0003800000 */
[----:B------:R-:W-:Y:S05]  /*73a0*/  BRA `(.L_x_15) ;  /* 0x0000002800647947 */ /* 0x000fea0003800000 */
.L_x_176:
[----:B-----5:R-:W-:-:S13]  /*73b0*/  FSETP.NEU.AND P0, PT, R59, RZ, PT ;  /* 0x000000ff3b00720b */ /* 0x020fda0003f0d000 */
[----:B------:R-:W-:Y:S05]  /*73c0*/  @!P0 BREAK B0 ;  /* 0x0000000000008942 */ /* 0x000fea0003800000 */
[----:B------:R-:W-:Y:S05]  /*73d0*/  @!P0 BRA `(.L_x_15) ;  /* 0x0000002800588947 */ /* 0x000fea0003800000 */
.L_x_175:
[----:B-1----:R-:W-:Y:S05]  /*73e0*/  BSYNC B0 ;  /* 0x0000000000007941 */ /* 0x002fea0003800000 */
.L_x_174:
[----:B------:R-:W-:-:S04]  /*73f0*/  LOP3.LUT R19, R19, 0x1, RZ, 0xfc, !PT ;  /* 0x0000000113137812 */ /* 0x000fc800078efcff */
[----:B------:R-:W-:-:S13]  /*7400*/  ISETP.NE.AND P0, PT, R19, 0x3, PT ;  /* 0x000000031300780c */ /* 0x000fda0003f05270 */
[----:B------:R-:W-:Y:S05]  /*7410*/  @!P0 BRA `(.L_x_178) ;  /* 0x0000000000048947 */ /* 0x000fea0003800000 */
[----:B------:R-:W-:Y:S01]  /*7420*/  BPT.TRAP 0x1 ;  /* 0x000000040000795c */ /* 0x000fe20000300000 */
.L_x_178:
[----:B------:R-:W1:Y:S01]  /*7430*/  S2UR UR5, SR_CgaCtaId ;  /* 0x00000000000579c3 */ /* 0x000e620000008800 */
[----:B------:R-:W-:Y:S02]  /*7440*/  UMOV UR4, 0x400 ;  /* 0x0000040000047882 */ /* 0x000fe40000000000 */
[----:B-1----:R-:W-:-:S04]  /*7450*/  ULEA UR4, UR5, UR4, 0x18 ;  /* 0x0000000405047291 */ /* 0x002fc8000f8ec03f */
[----:B------:R-:W-:-:S04]  /*7460*/  ULEA UR4, UR38, UR4, 0x3 ;  /* 0x0000000426047291 */ /* 0x000fc8000f8e183f */
[----:B------:R-:W-:-:S04]  /*7470*/  UIADD3 UR4, UR4, 0x98, URZ ;  /* 0x0000009804047890 */ /* 0x000fc8000fffe03f */
[----:B------:R-:W-:-:S09]  /*7480*/  UPRMT UR4, UR5, 0x654, UR4 ;  /* 0x0000065405047896 */ /* 0x000fd20008000004 */
[----:B------:R-:W-:Y:S01]  /*7490*/  SYNCS.ARRIVE.TRANS64.RED.A1T0 RZ, [UR4], RZ ;  /* 0x000000ffffff79a7 */ /* 0x000fe20008100404 */
[----:B------:R-:W-:Y:S05]  /*74a0*/  BRA `(.L_x_15) ;  /* 0x0000002800247947 */ /* 0x000fea0003800000 */
.L_x_14:
[----:B------:R-:W-:Y:S01]  /*74b0*/  ULDC.64 UR4, c[0x0][0x8f8] ;  /* 0x00023e0000047ab9 */ /* 0x000fe20000000a00 */
[----:B------:R-:W-:Y:S01]  /*74c0*/  PRMT R8, RZ, 0x7610, R8 ;  /* 0x00007610ff087816 */ /* 0x000fe20000000008 */
[----:B------:R-:W-:Y:S01]  /*74d0*/  IMAD.MOV.U32 R20, RZ, RZ, -0x1 ;  /* 0xffffffffff147424 */ /* 0x000fe200078e00ff */
[----:B------:R-:W-:Y:S01]  /*74e0*/  ISETP.GE.U32.AND P1, PT, R16, UR4, PT ;  /* 0x0000000410007c0c */ /* 0x000fe2000bf26070 */
[----:B------:R-:W-:Y:S01]  /*74f0*/  IMAD.MOV.U32 R13, RZ, RZ, -0x1 ;  /* 0xffffffffff0d7424 */ /* 0x000fe200078e00ff */
[----:B------:R-:W-:Y:S02]  /*7500*/  MOV R21, 0xffffffff ;  /* 0xffffffff00157802 */ /* 0x000fe40000000f00 */
[----:B------:R-:W-:-:S13]  /*7510*/  ISETP.GE.U32.AND.EX P1, PT, R17, UR5, PT, P1 ;  /* 0x0000000511007c0c */ /* 0x000fda000bf26110 */
[----:B------:R-:W-:Y:S05]  /*7520*/  @P1 BRA `(.L_x_179) ;  /* 0x0000000400281947 */ /* 0x000fea0003800000 */
[----:B------:R-:W2:Y:S01]  /*7530*/  LDC.64 R20, c[0x0][0x8d0] ;  /* 0x00023400ff147b82 */ /* 0x000ea20000000a00 */
[----:B------:R-:W-:Y:S01]  /*7540*/  MOV R14, R16 ;  /* 0x00000010000e7202 */ /* 0x000fe20000000f00 */
[----:B------:R-:W-:-:S06]  /*7550*/  IMAD.MOV.U32 R15, RZ, RZ, R17 ;  /* 0x000000ffff0f7224 */ /* 0x000fcc00078e0011 */
        /* <DEDUP_REMOVED lines=15> */
.L_x_180:
        /* <DEDUP_REMOVED lines=10> */
[----:B------:R-:W-:-:S03]  /*76f0*/  IMAD R13, R13, R27, R8 ;  /* 0x0000001b0d0d7224 */ /* 0x000fc600078e0208 */
[----:B------:R-:W5:Y:S01]  /*7700*/  LDC R29, c[0x0][0x900] ;  /* 0x00024000ff1d7b82 */ /* 0x000f620000000800 */
[----:B--2---:R-:W-:Y:S02]  /*7710*/  ISETP.NE.U32.AND P1, PT, R30, RZ, PT ;  /* 0x000000ff1e00720c */ /* 0x004fe40003f25070 */
[----:B------:R-:W-:Y:S02]  /*7720*/  IADD3 R11, R11, R13, RZ ;  /* 0x0000000d0b0b7210 */ /* 0x000fe40007ffe0ff */
[----:B------:R-:W-:-:S03]  /*7730*/  ISETP.NE.AND.EX P1, PT, R31, RZ, PT, P1 ;  /* 0x000000ff1f00720c */ /* 0x000fc60003f25310 */
[----:B------:R-:W2:Y:S01]  /*7740*/  LDC R26, c[0x0][0x8a8] ;  /* 0x00022a00ff1a7b82 */ /* 0x000ea20000000800 */
[-CC-:B---3--:R-:W-:Y:S01]  /*7750*/  SHF.R.U64 R20, R10, R12.reuse, R11.reuse ;  /* 0x0000000c0a147219 */ /* 0x188fe2000000120b */
[----:B------:R-:W-:Y:S01]  /*7760*/  IMAD.MOV.U32 R10, RZ, RZ, -0x1 ;  /* 0xffffffffff0a7424 */ /* 0x000fe200078e00ff */
[----:B------:R-:W-:-:S05]  /*7770*/  SHF.R.U32.HI R11, RZ, R12, R11 ;  /* 0x0000000cff0b7219 */ /* 0x000fca000001160b */
[----:B------:R-:W3:Y:S01]  /*7780*/  LDC R28, c[0x0][0x8f0] ;  /* 0x00023c00ff1c7b82 */ /* 0x000ee20000000800 */
[-CC-:B----4-:R-:W-:Y:S02]  /*7790*/  SHF.R.U64 R25, R20, R14.reuse, R11.reuse ;  /* 0x0000000e14197219 */ /* 0x190fe4000000120b */
[----:B------:R-:W-:-:S05]  /*77a0*/  SHF.R.U32.HI R8, RZ, R14, R11 ;  /* 0x0000000eff087219 */ /* 0x000fca000001160b */
[----:B------:R-:W4:Y:S01]  /*77b0*/  LDC R32, c[0x0][0x8e0] ;  /* 0x00023800ff207b82 */ /* 0x000f220000000800 */
[-C--:B-----5:R-:W-:Y:S02]  /*77c0*/  SHF.L.U32 R10, R10, R29.reuse, RZ ;  /* 0x0000001d0a0a7219 */ /* 0x0a0fe400000006ff */
[-CC-:B------:R-:W-:Y:S02]  /*77d0*/  SHF.R.U64 R27, R25, R29.reuse, R8.reuse ;  /* 0x0000001d191b7219 */ /* 0x180fe40000001208 */
[----:B------:R-:W-:Y:S02]  /*77e0*/  LOP3.LUT R36, RZ, R10, RZ, 0x33, !PT ;  /* 0x0000000aff247212 */ /* 0x000fe400078e33ff */
[----:B------:R-:W-:Y:S01]  /*77f0*/  SHF.R.U32.HI R11, RZ, R29, R8 ;  /* 0x0000001dff0b7219 */ /* 0x000fe20000011608 */
[----:B------:R-:W1:Y:S01]  /*7800*/  LDC R33, c[0x0][0x8b8] ;  /* 0x00022e00ff217b82 */ /* 0x000e620000000800 */
[----:B------:R-:W-:Y:S01]  /*7810*/  MOV R10, R27 ;  /* 0x0000001b000a7202 */ /* 0x000fe20000000f00 */
[----:B------:R-:W-:Y:S06]  /*7820*/  @!P1 BRA `(.L_x_181) ;  /* 0x0000000000289947 */ /* 0x000fec0003800000 */
[----:B------:R-:W5:Y:S02]  /*7830*/  LDC R8, c[0x0][0x8f4] ;  /* 0x00023d00ff087b82 */ /* 0x000f640000000800 */
[----:B-----5:R-:W-:-:S05]  /*7840*/  IADD3 R15, P1, R27, R8, RZ ;  /* 0x000000081b0f7210 */ /* 0x020fca0007f3e0ff */
[----:B------:R-:W-:-:S04]  /*7850*/  IMAD.X R21, RZ, RZ, R11, P1 ;  /* 0x000000ffff157224 */ /* 0x000fc800008e060b */
[----:B------:R-:W-:-:S04]  /*7860*/  IMAD.WIDE.U32 R10, R21, R30, RZ ;  /* 0x0000001e150a7225 */ /* 0x000fc800078e00ff */
[----:B------:R-:W-:-:S04]  /*7870*/  IMAD.WIDE.U32 R12, P1, R15, R31, R10 ;  /* 0x0000001f0f0c7225 */ /* 0x000fc8000782000a */
[----:B------:R-:W-:Y:S01]  /*7880*/  IMAD.WIDE.U32 R10, R15, R30, RZ ;  /* 0x0000001e0f0a7225 */ /* 0x000fe200078e00ff */
[----:B------:R-:W-:-:S03]  /*7890*/  MOV R14, R13 ;  /* 0x0000000d000e7202 */ /* 0x000fc60000000f00 */
[----:B------:R-:W-:Y:S01]  /*78a0*/  IMAD.X R15, RZ, RZ, RZ, P1 ;  /* 0x000000ffff0f7224 */ /* 0x000fe200008e06ff */
[----:B------:R-:W-:-:S05]  /*78b0*/  IADD3 RZ, P1, R11, R12, RZ ;  /* 0x0000000c0bff7210 */ /* 0x000fca0007f3e0ff */
[----:B------:R-:W-:-:S08]  /*78c0*/  IMAD.WIDE.U32.X R10, R21, R31, R14, P1 ;  /* 0x0000001f150a7225 */ /* 0x000fd000008e040e */
.L_x_181:
[----:B------:R-:W-:Y:S01]  /*78d0*/  ISETP.NE.AND P1, PT, R2, 0x1, PT ;  /* 0x000000010200780c */ /* 0x000fe20003f25270 */
[----:B------:R-:W-:Y:S01]  /*78e0*/  IMAD.MOV.U32 R13, RZ, RZ, R23 ;  /* 0x000000ffff0d7224 */ /* 0x000fe200078e0017 */
[----:B---3--:R-:W-:Y:S01]  /*78f0*/  SHF.R.U64 R8, R10, R28, R11 ;  /* 0x0000001c0a087219 */ /* 0x008fe2000000120b */
[----:B--2---:R-:W-:Y:S01]  /*7900*/  VIADD R11, R26, 0xffffffff ;  /* 0xffffffff1a0b7836 */ /* 0x004fe20000000000 */
[----:B------:R-:W-:Y:S02]  /*7910*/  SHF.L.U32 R34, R34, R29, RZ ;  /* 0x0000001d22227219 */ /* 0x000fe400000006ff */
[----:B------:R-:W-:Y:S01]  /*7920*/  LOP3.LUT R7, R25, R36, RZ, 0xc0, !PT ;  /* 0x0000002419077212 */ /* 0x000fe200078ec0ff */
[----:B------:R-:W-:-:S04]  /*7930*/  IMAD.MOV R10, RZ, RZ, -R8 ;  /* 0x000000ffff0a7224 */ /* 0x000fc800078e0a08 */
[----:B------:R-:W-:Y:S01]  /*7940*/  IMAD R8, R34, R8, R7 ;  /* 0x0000000822087224 */ /* 0x000fe200078e0207 */
[----:B------:R-:W-:Y:S01]  /*7950*/  LOP3.LUT R7, R20, R11, RZ, 0xc0, !PT ;  /* 0x0000000b14077212 */ /* 0x000fe200078ec0ff */
[----:B------:R-:W-:Y:S02]  /*7960*/  @P1 IMAD R3, R9, R24, R6 ;  /* 0x0000001809031224 */ /* 0x000fe400078e0206 */
[----:B----4-:R-:W-:Y:S02]  /*7970*/  IMAD R6, R10, R32, R27 ;  /* 0x000000200a067224 */ /* 0x010fe400078e021b */
[----:B-1----:R-:W-:Y:S01]  /*7980*/  IMAD R3, R8, R33, R3 ;  /* 0x0000002108037224 */ /* 0x002fe200078e0203 */
[----:B------:R-:W-:Y:S01]  /*7990*/  MOV R8, 0x1 ;  /* 0x0000000100087802 */ /* 0x000fe20000000f00 */
[----:B------:R-:W-:-:S05]  /*79a0*/  IMAD R6, R6, R26, R7 ;  /* 0x0000001a06067224 */ /* 0x000fca00078e0207 */
[----:B------:R-:W-:Y:S02]  /*79b0*/  SEL R20, R6, R3, !P1 ;  /* 0x0000000306147207 */ /* 0x000fe40004800000 */
[----:B------:R-:W-:-:S07]  /*79c0*/  SEL R21, R3, R6, !P1 ;  /* 0x0000000603157207 */ /* 0x000fce0004800000 */
.L_x_179:
[----:B------:R-:W-:-:S08]  /*79d0*/  NOP ;  /* 0x0000000000007918 */ /* 0x000fd00000000000 */
[----:B------:R-:W2:-:S00]  /*79e0*/  USETMAXREG.DEALLOC.CTAPOOL 0x28 ;  /* 0x00000028000079c8 */ /* 0x000e8000080e0500 */
[----:B--2---:R-:W-:-:S13]  /*79f0*/  ISETP.NE.AND P1, PT, R0, 0x1, PT ;  /* 0x000000010000780c */ /* 0x004fda0003f25270 */
[----:B------:R-:W-:Y:S05]  /*7a00*/  @!P1 BRA `(.L_x_15) ;  /* 0x0000002000cc9947 */ /* 0x000fea0003800000 */
[----:B------:R-:W-:Y:S05]  /*7a10*/  @!P4 BRA `(.L_x_182) ;  /* 0x000000100050c947 */ /* 0x000fea0003800000 */
[----:B------:R-:W-:-:S13]  /*7a20*/  ISETP.NE.OR P0, PT, R0, 0x2, P0 ;  /* 0x000000020000780c */ /* 0x000fda0000705670 */
[----:B------:R-:W-:Y:S05]  /*7a30*/  @P0 BRA `(.L_x_15) ;  /* 0x0000002000c00947 */ /* 0x000fea0003800000 */
[----:B------:R-:W-:-:S13]  /*7a40*/  LOP3.LUT P1, RZ, R8, 0xff, RZ, 0xc0, !PT ;  /* 0x000000ff08ff7812 */ /* 0x000fda000782c0ff */
[----:B------:R-:W-:Y:S05]  /*7a50*/  @!P1 BRA `(.L_x_183) ;  /* 0x0000000000189947 */ /* 0x000fea0003800000 */
[----:B------:R-:W-:Y:S01]  /*7a60*/  UMOV UR4, 0x400 ;  /* 0x0000040000047882 */ /* 0x000fe20000000000 */
[----:B------:R-:W-:Y:S01]  /*7a70*/  IMAD.MOV.U32 R0, RZ, RZ, RZ ;  /* 0x000000ffff007224 */ /* 0x000fe200078e00ff */
[----:B-1----:R-:W-:-:S04]  /*7a80*/  ULEA UR4, UR41, UR4, 0x18 ;  /* 0x0000000429047291 */ /* 0x002fc8000f8ec03f */
[----:B------:R-:W-:-:S05]  /*7a90*/  SHF.L.U32 R0, R0, 0x1f, RZ ;  /* 0x0000001f00007819 */ /* 0x000fca00000006ff */
[----:B------:R-:W1:Y:S02]  /*7aa0*/  SYNCS.PHASECHK.TRANS64.TRYWAIT P0, [UR4+0xb8], R0 ;  /* 0x0000b800ff0075a7 */ /* 0x000e640008000144 */
[----:B-1----:R-:W-:Y:S05]  /*7ab0*/  @!P0 BRA `(.L_x_184) ;  /* 0x0000002000fc8947 */ /* 0x002fea0003800000 */
.L_x_183:
[----:B-1----:R-:W-:Y:S01]  /*7ac0*/  PRMT R0, RZ, 0x7610, R0 ;  /* 0x00007610ff007816 */ /* 0x002fe20000000000 */
[----:B------:R-:W-:Y:S06]  /*7ad0*/  @P3 BRA `(.L_x_185) ;  /* 0x0000000000243947 */ /* 0x000fec0003800000 */
[----:B------:R-:W-:Y:S02]  /*7ae0*/  ULDC.64 UR4, c[0x0][0x588] ;  /* 0x0001620000047ab9 */ /* 0x000fe40000000a00 */
[----:B------:R-:W-:-:S04]  /*7af0*/  ISETP.NE.U32.AND P0, PT, RZ, UR4, PT ;  /* 0x00000004ff007c0c */ /* 0x000fc8000bf05070 */
[----:B------:R-:W-:-:S13]  /*7b00*/  ISETP.NE.AND.EX P0, PT, RZ, UR5, PT, P0 ;  /* 0x00000005ff007c0c */ /* 0x000fda000bf05300 */
[----:B------:R-:W-:Y:S05]  /*7b10*/  @!P0 BRA `(.L_x_186) ;  /* 0x00000000000c8947 */ /* 0x000fea0003800000 */
[----:B------:R1:W5:Y:S01]  /*7b20*/  LDG.E R3, desc[UR54][R4.64] ;  /* 0x0000003604037981 */ /* 0x000362000c1e1900 */
[----:B------:R-:W-:Y:S01]  /*7b30*/  MOV R0, 0x1 ;  /* 0x0000000100007802 */ /* 0x000fe20000000f00 */
[----:B------:R-:W-:Y:S06]  /*7b40*/  BRA `(.L_x_185) ;  /* 0x0000000000087947 */ /* 0x000fec0003800000 */
.L_x_186:
[----:B------:R-:W2:Y:S01]  /*7b50*/  LDC R3, c[0x0][0x580] ;  /* 0x00016000ff037b82 */ /* 0x000ea20000000800 */
[----:B------:R-:W-:-:S07]  /*7b60*/  IMAD.MOV.U32 R0, RZ, RZ, 0x1 ;  /* 0x00000001ff007424 */ /* 0x000fce00078e00ff */
.L_x_185:
[----:B------:R-:W-:Y:S01]  /*7b70*/  UMOV UR4, URZ ;  /* 0x0000003f00047c82 */ /* 0x000fe20008000000 */
[----:B------:R-:W-:Y:S01]  /*7b80*/  IMAD.MOV.U32 R8, RZ, RZ, 0x1 ;  /* 0x00000001ff087424 */ /* 0x000fe200078e00ff */
[----:B------:R-:W-:Y:S06]  /*7b90*/  @!P1 BRA `(.L_x_187) ;  /* 0x0000000c004c9947 */ /* 0x000fec0003800000 */
[----:B------:R-:W3:Y:S01]  /*7ba0*/  LDC R9, c[0x0][0x900] ;  /* 0x00024000ff097b82 */ /* 0x000ee20000000800 */
[----:B-1----:R-:W-:Y:S01]  /*7bb0*/  MOV R4, 0xffffffff ;  /* 0xffffffff00047802 */ /* 0x002fe20000000f00 */
[----:B------:R-:W-:Y:S01]  /*7bc0*/  IMAD.MOV.U32 R6, RZ, RZ, 0x1 ;  /* 0x00000001ff067424 */ /* 0x000fe200078e00ff */
[----:B------:R-:W-:Y:S01]  /*7bd0*/  LOP3.LUT R10, R19, 0x2, RZ, 0xfc, !PT ;  /* 0x00000002130a7812 */ /* 0x000fe200078efcff */
[----:B------:R-:W-:Y:S01]  /*7be0*/  IMAD.MOV.U32 R8, RZ, RZ, 0x1 ;  /* 0x00000001ff087424 */ /* 0x000fe200078e00ff */
[----:B------:R-:W-:Y:S01]  /*7bf0*/  ULDC.64 UR14, c[0x0][0x198] ;  /* 0x00006600000e7ab9 */ /* 0x000fe20000000a00 */
[----:B------:R-:W-:Y:S01]  /*7c00*/  UMOV UR4, URZ ;  /* 0x0000003f00047c82 */ /* 0x000fe20008000000 */
[----:B------:R-:W-:Y:S01]  /*7c10*/  ULDC.64 UR22, c[0x0][0x588] ;  /* 0x0001620000167ab9 */ /* 0x000fe20000000a00 */
[----:B------:R-:W1:Y:S01]  /*7c20*/  LDC R11, c[0x0][0x8a8] ;  /* 0x00022a00ff0b7b82 */ /* 0x000e620000000800 */
[----:B------:R-:W-:Y:S01]  /*7c30*/  ULDC.64 UR24, c[0x0][0x590] ;  /* 0x0001640000187ab9 */ /* 0x000fe20000000a00 */
[----:B------:R-:W-:Y:S01]  /*7c40*/  ULDC.64 UR26, c[0x0][0x8f8] ;  /* 0x00023e00001a7ab9 */ /* 0x000fe20000000a00 */
[----:B---3--:R-:W-:-:S02]  /*7c50*/  SHF.L.U32 R4, R4, R9, RZ ;  /* 0x0000000904047219 */ /* 0x008fc400000006ff */
[----:B------:R-:W-:Y:S02]  /*7c60*/  SHF.L.U32 R9, R6, R9, RZ ;  /* 0x0000000906097219 */ /* 0x000fe400000006ff */
[----:B------:R-:W-:Y:S02]  /*7c70*/  LOP3.LUT R12, RZ, R4, RZ, 0x33, !PT ;  /* 0x00000004ff0c7212 */ /* 0x000fe400078e33ff */
[----:B-1----:R-:W-:-:S07]  /*7c80*/  IADD3 R11, R11, -0x1, RZ ;  /* 0xffffffff0b0b7810 */ /* 0x002fce0007ffe0ff */
.L_x_207:
[----:B------:R-:W-:Y:S02]  /*7c90*/  ISETP.NE.U32.AND P0, PT, RZ, UR24, PT ;  /* 0x00000018ff007c0c */ /* 0x000fe4000bf05070 */
[----:B------:R-:W-:Y:S02]  /*7ca0*/  R2UR UR19, R21 ;  /* 0x00000000151372ca */ /* 0x000fe400000e0000 */
[----:B------:R-:W-:Y:S02]  /*7cb0*/  R2UR UR18, R20 ;  /* 0x00000000141272ca */ /* 0x000fe400000e0000 */
[----:B------:R-:W-:-:S09]  /*7cc0*/  ISETP.NE.AND.EX P0, PT, RZ, UR25, PT, P0 ;  /* 0x00000019ff007c0c */ /* 0x000fd2000bf05300 */
[----:B------:R-:W-:Y:S02]  /*7cd0*/  USHF.L.U32 UR19, UR19, 0x7, URZ ;  /* 0x0000000713137899 */ /* 0x000fe4000800063f */
[----:B------:R-:W-:Y:S02]  /*7ce0*/  USHF.L.U32 UR18, UR18, 0x6, URZ ;  /* 0x0000000612127899 */ /* 0x000fe4000800063f */
[----:B------:R-:W-:Y:S10]  /*7cf0*/  @!P0 BRA `(.L_x_188) ;  /* 0x00000000002c8947 */ /* 0x000ff40003800000 */
[----:B------:R-:W-:-:S04]  /*7d00*/  ISETP.NE.U32.AND P1, PT, RZ, UR22, PT ;  /* 0x00000016ff007c0c */ /* 0x000fc8000bf25070 */
[----:B------:R-:W-:-:S13]  /*7d10*/  ISETP.NE.AND.EX P1, PT, RZ, UR23, PT, P1 ;  /* 0x00000017ff007c0c */ /* 0x000fda000bf25310 */
[----:B------:R-:W-:Y:S05]  /*7d20*/  @!P1 BRA `(.L_x_189) ;  /* 0x0000000000189947 */ /* 0x000fea0003800000 */
[----:B------:R-:W1:Y:S01]  /*7d30*/  LDC.64 R4, c[0x0][0x588] ;  /* 0x00016200ff047b82 */ /* 0x000e620000000a00 */
[----:B--2--5:R-:W-:-:S04]  /*7d40*/  IMAD R3, R13, UR24, RZ ;  /* 0x000000180d037c24 */ /* 0x024fc8000f8e02ff */
[----:B-1----:R-:W-:-:S05]  /*7d50*/  IMAD.WIDE R4, R3, 0x4, R4 ;  /* 0x0000000403047825 */ /* 0x002fca00078e0204 */
[----:B------:R1:W5:Y:S01]  /*7d60*/  LDG.E R3, desc[UR54][R4.64] ;  /* 0x0000003604037981 */ /* 0x000362000c1e1900 */
[----:B------:R-:W-:Y:S01]  /*7d70*/  IMAD.MOV.U32 R0, RZ, RZ, 0x1 ;  /* 0x00000001ff007424 */ /* 0x000fe200078e00ff */
[----:B------:R-:W-:Y:S06]  /*7d80*/  BRA `(.L_x_188) ;  /* 0x0000000000087947 */ /* 0x000fec0003800000 */
.L_x_189:
[----:B--2--5:R-:W3:Y:S01]  /*7d90*/  LDC R3, c[0x0][0x580] ;  /* 0x00016000ff037b82 */ /* 0x024ee20000000800 */
[----:B------:R-:W-:-:S07]  /*7da0*/  IMAD.MOV.U32 R0, RZ, RZ, 0x1 ;  /* 0x00000001ff007424 */ /* 0x000fce00078e00ff */
.L_x_188:
[----:B------:R-:W-:Y:S05]  /*7db0*/  @!P0 BRA `(.L_x_190) ;  /* 0x00000000001c8947 */ /* 0x000fea0003800000 */
[----:B------:R-:W-:-:S13]  /*7dc0*/  LOP3.LUT P2, RZ, R0, 0xff, RZ, 0xc0, !PT ;  /* 0x000000ff00ff7812 */ /* 0x000fda000784c0ff */
[----:B-1----:R-:W1:Y:S02]  /*7dd0*/  @!P2 LDC.64 R4, c[0x0][0x588] ;  /* 0x00016200ff04ab82 */ /* 0x002e640000000a00 */
[----:B-1----:R-:W-:-:S04]  /*7de0*/  @!P2 ISETP.NE.U32.AND P0, PT, R4, RZ, PT ;  /* 0x000000ff0400a20c */ /* 0x002fc80003f05070 */
[----:B------:R-:W-:Y:S02]  /*7df0*/  @!P2 ISETP.NE.AND.EX P1, PT, R5, RZ, PT, P0 ;  /* 0x000000ff0500a20c */ /* 0x000fe40003f25300 */
[----:B--23-5:R-:W-:Y:S02]  /*7e00*/  @P2 FSETP.EQ.AND P0, PT, R3, RZ, PT ;  /* 0x000000ff0300220b */ /* 0x02cfe40003f02000 */
[----:B------:R-:W-:Y:S01]  /*7e10*/  @!P2 PLOP3.LUT P0, PT, P1, PT, PT, 0x8, 0x0 ;  /* 0x000000000000a81c */ /* 0x000fe20000f0e170 */
[----:B------:R-:W-:-:S12]  /*7e20*/  BRA `(.L_x_191) ;  /* 0x0000000000047947 */ /* 0x000fd80003800000 */
.L_x_190:
[----:B--23-5:R-:W-:-:S13]  /*7e30*/  FSETP.EQ.AND P0, PT, R3, RZ, PT ;  /* 0x000000ff0300720b */ /* 0x02cfda0003f02000 */
.L_x_191:
[----:B------:R-:W-:Y:S02]  /*7e40*/  ISETP.NE.AND P2, PT, R10, 0x3, PT ;  /* 0x000000030a00780c */ /* 0x000fe40003f45270 */
[----:B------:R-:W-:-:S04]  /*7e50*/  ELECT P1, URZ, PT ;  /* 0x00000000003f782f */ /* 0x000fc80003820000 */
[----:B------:R-:W-:-:S07]  /*7e60*/  PLOP3.LUT P0, PT, P1, P0, PT, 0x20, 0x0 ;  /* 0x000000000000781c */ /* 0x000fce0000f00470 */
[----:B------:R-:W-:Y:S06]  /*7e70*/  @!P2 BRA `(.L_x_192) ;  /* 0x000000000004a947 */ /* 0x000fec0003800000 */
[----:B------:R-:W-:Y:S01]  /*7e80*/  BPT.TRAP 0x1 ;  /* 0x000000040000795c */ /* 0x000fe20000300000 */
.L_x_192:
[----:B------:R-:W2:Y:S01]  /*7e90*/  S2UR UR41, SR_CgaCtaId ;  /* 0x00000000002979c3 */ /* 0x000ea20000008800 */
[----:B------:R-:W-:Y:S01]  /*7ea0*/  UMOV UR5, 0x400 ;  /* 0x0000040000057882 */ /* 0x000fe20000000000 */
[----:B-1----:R-:W-:Y:S01]  /*7eb0*/  SHF.L.U32 R4, R8, 0x1f, RZ ;  /* 0x0000001f08047819 */ /* 0x002fe200000006ff */
[----:B--2---:R-:W-:-:S04]  /*7ec0*/  ULEA UR6, UR41, UR5, 0x18 ;  /* 0x0000000529067291 */ /* 0x004fc8000f8ec03f */
[----:B------:R-:W-:-:S09]  /*7ed0*/  ULEA UR5, UR4, UR6, 0x3 ;  /* 0x0000000604057291 */ /* 0x000fd2000f8e183f */
[----:B------:R-:W1:Y:S02]  /*7ee0*/  SYNCS.PHASECHK.TRANS64.TRYWAIT P1, [UR5+0x98], R4 ;  /* 0x00009804ff0075a7 */ /* 0x000e640008020145 */
[----:B-1----:R-:W-:Y:S05]  /*7ef0*/  @!P1 BRA `(.L_x_193) ;  /* 0x0000002000049947 */ /* 0x002fea0003800000 */
.L_x_238:
[----:B------:R-:W-:Y:S04]  /*7f00*/  BSSY B0, `(.L_x_194) ;  /* 0x000000f000007945 */ /* 0x000fe80003800000 */
[----:B------:R-:W-:Y:S05]  /*7f10*/  @!P0 BRA `(.L_x_195) ;  /* 0x0000000000348947 */ /* 0x000fea0003800000 */
[----:B------:R-:W-:Y:S01]  /*7f20*/  ULEA UR16, UR4, UR6, 0xd ;  /* 0x0000000604107291 */ /* 0x000fe2000f8e683f */
[----:B------:R-:W-:Y:S01]  /*7f30*/  R2UR UR20, R13 ;  /* 0x000000000d1472ca */ /* 0x000fe200000e0000 */
[----:B------:R-:W-:Y:S02]  /*7f40*/  UIADD3 UR8, UP0, UR14, 0x3f0, URZ ;  /* 0x000003f00e087890 */ /* 0x000fe4000ff1e03f */
[----:B------:R-:W-:Y:S02]  /*7f50*/  UIADD3 UR17, UR5, 0x80, URZ ;  /* 0x0000008005117890 */ /* 0x000fe4000fffe03f */
[----:B------:R-:W-:Y:S02]  /*7f60*/  UIADD3 UR16, UR16, 0x200, URZ ;  /* 0x0000020010107890 */ /* 0x000fe4000fffe03f */
[----:B------:R-:W-:Y:S01]  /*7f70*/  UIADD3.X UR9, URZ, UR15, URZ, UP0, !UPT ;  /* 0x0000000f3f097290 */ /* 0x000fe200087fe43f */
[----:B------:R-:W-:Y:S01]  /*7f80*/  UMOV UR10, 0x0 ;  /* 0x00000000000a7882 */ /* 0x000fe20000000000 */
[----:B------:R-:W-:-:S07]  /*7f90*/  UMOV UR11, 0x10000000 ;  /* 0x10000000000b7882 */ /* 0x000fce0000000000 */
[----:B------:R2:W-:Y:S02]  /*7fa0*/  UTMALDG.3D [UR16], [UR8], desc[UR10] ;  /* 0x00000a10080075b4 */ /* 0x0005e40008011000 */
[----:B--2---:R-:W-:Y:S05]  /*7fb0*/  @!P2 BRA `(.L_x_196) ;  /* 0x000000000004a947 */ /* 0x004fea0003800000 */
[----:B------:R-:W-:Y:S01]  /*7fc0*/  BPT.TRAP 0x1 ;  /* 0x000000040000795c */ /* 0x000fe20000300000 */
.L_x_196:
[----:B-1----:R-:W1:Y:S02]  /*7fd0*/  LDC R4, c[0x0][0x800] ;  /* 0x00020000ff047b82 */ /* 0x002e640000000800 */
[----:B-1----:R2:W-:Y:S02]  /*7fe0*/  SYNCS.ARRIVE.TRANS64.RED.A0TR RZ, [UR5+0x80], R4 ;  /* 0x00008004ffff79a7 */ /* 0x0025e40008300405 */
.L_x_195:
[----:B------:R-:W-:Y:S05]  /*7ff0*/  BSYNC B0 ;  /* 0x0000000000007941 */ /* 0x000fea0003800000 */
.L_x_194:
[----:B------:R-:W-:Y:S05]  /*8000*/  @!P2 BRA `(.L_x_197) ;  /* 0x000000000004a947 */ /* 0x000fea0003800000 */
[----:B------:R-:W-:Y:S01]  /*8010*/  BPT.TRAP 0x1 ;  /* 0x000000040000795c */ /* 0x000fe20000300000 */
.L_x_197:
[----:B------:R-:W-:Y:S02]  /*8020*/  UIADD3 UR5, UR5, 0x80, URZ ;  /* 0x0000008005057890 */ /* 0x000fe4000fffe03f */
[----:B------:R-:W-:Y:S02]  /*8030*/  UIADD3 UR4, UR4, 0x1, URZ ;  /* 0x0000000104047890 */ /* 0x000fe4000fffe03f */
[----:B------:R-:W-:Y:S02]  /*8040*/  UPRMT UR5, UR41, 0x654, UR5 ;  /* 0x0000065429057896 */ /* 0x000fe40008000005 */
[----:B------:R-:W-:-:S04]  /*8050*/  UISETP.NE.AND UP0, UPT, UR4, 0x3, UPT ;  /* 0x000000030400788c */ /* 0x000fc8000bf05270 */
[----:B------:R-:W-:-:S03]  /*8060*/  USEL UR7, URZ, 0x1, UP0 ;  /* 0x000000013f077887 */ /* 0x000fc60008000000 */
[----:B------:R-:W-:Y:S01]  /*8070*/  SYNCS.ARRIVE.TRANS64.RED.A1T0 RZ, [UR5], RZ ;  /* 0x000000ffffff79a7 */ /* 0x000fe20008100405 */
[----:B------:R-:W-:Y:S02]  /*8080*/  USEL UR5, UR4, URZ, UP0 ;  /* 0x0000003f04057287 */ /* 0x000fe40008000000 */
[----:B------:R-:W-:Y:S01]  /*8090*/  LOP3.LUT R8, R8, UR7, RZ, 0x3c, !PT ;  /* 0x0000000708087c12 */ /* 0x000fe2000f8e3cff */
[----:B------:R-:W-:Y:S09]  /*80a0*/  @!P2 BRA `(.L_x_198) ;  /* 0x000000000004a947 */ /* 0x000ff20003800000 */
[----:B------:R-:W-:Y:S01]  /*80b0*/  BPT.TRAP 0x1 ;  /* 0x000000040000795c */ /* 0x000fe20000300000 */
.L_x_198:
[----:B------:R-:W-:Y:S01]  /*80c0*/  ULEA UR4, UR5, UR6, 0x3 ;  /* 0x0000000605047291 */ /* 0x000fe2000f8e183f */
[----:B-12---:R-:W-:-:S08]  /*80d0*/  SHF.L.U32 R4, R8, 0x1f, RZ ;  /* 0x0000001f08047819 */ /* 0x006fd000000006ff */
[----:B------:R-:W1:Y:S02]  /*80e0*/  SYNCS.PHASECHK.TRANS64.TRYWAIT P1, [UR4+0x98], R4 ;  /* 0x00009804ff0075a7 */ /* 0x000e640008020144 */
[----:B-1----:R-:W-:Y:S05]  /*80f0*/  @!P1 BRA `(.L_x_199) ;  /* 0x0000001c009c9947 */ /* 0x002fea0003800000 */
.L_x_239:
[----:B------:R-:W-:Y:S04]  /*8100*/  BSSY B0, `(.L_x_200) ;  /* 0x0000011000007945 */ /* 0x000fe80003800000 */
[----:B------:R-:W-:Y:S05]  /*8110*/  @!P0 BRA `(.L_x_201) ;  /* 0x00000000003c8947 */ /* 0x000fea0003800000 */
[----:B------:R-:W-:Y:S01]  /*8120*/  ULEA UR8, UR5, UR6, 0xd ;  /* 0x0000000605087291 */ /* 0x000fe2000f8e683f */
[----:B------:R-:W-:Y:S01]  /*8130*/  R2UR UR12, R13 ;  /* 0x000000000d0c72ca */ /* 0x000fe200000e0000 */
[----:B------:R-:W-:Y:S02]  /*8140*/  UIADD3 UR16, UP0, UR14, 0x3f0, URZ ;  /* 0x000003f00e107890 */ /* 0x000fe4000ff1e03f */
[----:B------:R-:W-:Y:S02]  /*8150*/  UIADD3 UR10, UR18, 0x20, URZ ;  /* 0x00000020120a7890 */ /* 0x000fe4000fffe03f */
[----:B------:R-:W-:Y:S02]  /*8160*/  UIADD3 UR9, UR4, 0x80, URZ ;  /* 0x0000008004097890 */ /* 0x000fe4000fffe03f */
[----:B------:R-:W-:Y:S02]  /*8170*/  UIADD3 UR8, UR8, 0x200, URZ ;  /* 0x0000020008087890 */ /* 0x000fe4000fffe03f */
[----:B------:R-:W-:Y:S01]  /*8180*/  UIADD3.X UR17, URZ, UR15, URZ, UP0, !UPT ;  /* 0x0000000f3f117290 */ /* 0x000fe200087fe43f */
[----:B------:R-:W-:Y:S01]  /*8190*/  UMOV UR20, 0x0 ;  /* 0x0000000000147882 */ /* 0x000fe20000000000 */
[----:B------:R-:W-:Y:S01]  /*81a0*/  UMOV UR21, 0x10000000 ;  /* 0x1000000000157882 */ /* 0x000fe20000000000 */
[----:B------:R-:W-:-:S06]  /*81b0*/  UMOV UR11, UR19 ;  /* 0x00000013000b7c82 */ /* 0x000fcc0008000000 */
[----:B------:R2:W-:Y:S02]  /*81c0*/  UTMALDG.3D [UR8], [UR16], desc[UR20] ;  /* 0x00001408100075b4 */ /* 0x0005e40008011000 */
[----:B--2---:R-:W-:Y:S05]  /*81d0*/  @!P2 BRA `(.L_x_202) ;  /* 0x000000000004a947 */ /* 0x004fea0003800000 */
[----:B------:R-:W-:Y:S01]  /*81e0*/  BPT.TRAP 0x1 ;  /* 0x000000040000795c */ /* 0x000fe20000300000 */
.L_x_202:
[----:B-1----:R-:W1:Y:S02]  /*81f0*/  LDC R4, c[0x0][0x800] ;  /* 0x00020000ff047b82 */ /* 0x002e640000000800 */
[----:B-1----:R2:W-:Y:S02]  /*8200*/  SYNCS.ARRIVE.TRANS64.RED.A0TR RZ, [UR4+0x80], R4 ;  /* 0x00008004ffff79a7 */ /* 0x0025e40008300404 */
.L_x_201:
[----:B------:R-:W-:Y:S05]  /*8210*/  BSYNC B0 ;  /* 0x0000000000007941 */ /* 0x000fea0003800000 */
.L_x_200:
[----:B------:R-:W-:Y:S05]  /*8220*/  @!P2 BRA `(.L_x_203) ;  /* 0x000000000004a947 */ /* 0x000fea0003800000 */
[----:B------:R-:W-:Y:S01]  /*8230*/  BPT.TRAP 0x1 ;  /* 0x000000040000795c */ /* 0x000fe20000300000 */
.L_x_203:
[----:B------:R-:W-:Y:S01]  /*8240*/  UIADD3 UR4, UR4, 0x80, URZ ;  /* 0x0000008004047890 */ /* 0x000fe2000fffe03f */
[----:B------:R-:W-:Y:S01]  /*8250*/  IADD3 R16, P0, R16, UR36, RZ ;  /* 0x0000002410107c10 */ /* 0x000fe2000ff1e0ff */
[----:B------:R-:W-:Y:S01]  /*8260*/  IMAD.MOV.U32 R20, RZ, RZ, -0x1 ;  /* 0xffffffffff147424 */ /* 0x000fe200078e00ff */
[----:B-12---:R-:W-:Y:S01]  /*8270*/  PRMT R4, RZ, 0x7610, R4 ;  /* 0x00007610ff047816 */ /* 0x006fe20000000004 */
[----:B------:R-:W-:Y:S01]  /*8280*/  UPRMT UR4, UR41, 0x654, UR4 ;  /* 0x0000065429047896 */ /* 0x000fe20008000004 */
[----:B------:R-:W-:Y:S01]  /*8290*/  IADD3.X R17, R17, UR42, RZ, P0, !PT ;  /* 0x0000002a11117c10 */ /* 0x000fe200087fe4ff */
[----:B------:R-:W-:Y:S01]  /*82a0*/  IMAD.MOV.U32 R13, RZ, RZ, -0x1 ;  /* 0xffffffffff0d7424 */ /* 0x000fe200078e00ff */
[----:B------:R-:W-:Y:S02]  /*82b0*/  ISETP.GE.U32.AND P0, PT, R16, UR26, PT ;  /* 0x0000001a10007c0c */ /* 0x000fe4000bf06070 */
[----:B------:R-:W-:Y:S02]  /*82c0*/  MOV R21, 0xffffffff ;  /* 0xffffffff00157802 */ /* 0x000fe40000000f00 */
[----:B------:R-:W-:-:S02]  /*82d0*/  ISETP.GE.U32.AND.EX P0, PT, R17, UR27, PT, P0 ;  /* 0x0000001b11007c0c */ /* 0x000fc4000bf06100 */
[----:B------:R-:W-:Y:S01]  /*82e0*/  SYNCS.ARRIVE.TRANS64.RED.A1T0 RZ, [UR4], RZ ;  /* 0x000000ffffff79a7 */ /* 0x000fe20008100404 */
[----:B------:R-:W-:-:S04]  /*82f0*/  UIADD3 UR4, UR5, 0x1, URZ ;  /* 0x0000000105047890 */ /* 0x000fc8000fffe03f */
[----:B------:R-:W-:-:S04]  /*8300*/  UISETP.NE.AND UP0, UPT, UR4, 0x3, UPT ;  /* 0x000000030400788c */ /* 0x000fc8000bf05270 */
[----:B------:R-:W-:Y:S02]  /*8310*/  USEL UR5, URZ, 0x1, UP0 ;  /* 0x000000013f057887 */ /* 0x000fe40008000000 */
[----:B------:R-:W-:-:S04]  /*8320*/  USEL UR4, UR4, URZ, UP0 ;  /* 0x0000003f04047287 */ /* 0x000fc80008000000 */
[----:B------:R-:W-:Y:S01]  /*8330*/  LOP3.LUT R8, R8, UR5, RZ, 0x3c, !PT ;  /* 0x0000000508087c12 */ /* 0x000fe2000f8e3cff */
[----:B------:R-:W-:Y:S07]  /*8340*/  @P0 BRA `(.L_x_204) ;  /* 0x0000000400580947 */ /* 0x000fee0003800000 */
[----:B------:R-:W1:Y:S01]  /*8350*/  S2R R13, SR_CTAID.X ;  /* 0x00000000000d7919 */ /* 0x000e620000002500 */
[----:B------:R-:W2:Y:S01]  /*8360*/  LDC.64 R14, c[0x0][0x8d0] ;  /* 0x00023400ff0e7b82 */ /* 0x000ea20000000a00 */
[----:B------:R-:W-:Y:S01]  /*8370*/  ULDC UR5, c[0x0][0x150] ;  /* 0x0000540000057ab9 */ /* 0x000fe20000000800 */
[----:B------:R-:W-:Y:S01]  /*8380*/  IMAD.MOV.U32 R22, RZ, RZ, R17 ;  /* 0x000000ffff167224 */ /* 0x000fe200078e0011 */
[----:B------:R-:W3:Y:S05]  /*8390*/  S2R R20, SR_CTAID.Y ;  /* 0x0000000000147919 */ /* 0x000eea0000002600 */
[----:B------:R-:W4:Y:S08]  /*83a0*/  LDC R6, c[0x0][0x144] ;  /* 0x00005100ff067b82 */ /* 0x000f300000000800 */
[----:B------:R-:W4:Y:S01]  /*83b0*/  LDC R21, c[0x0][0x8d8] ;  /* 0x00023600ff157b82 */ /* 0x000f220000000800 */
[----:B--2---:R-:W-:-:S04]  /*83c0*/  ISETP.NE.U32.AND P0, PT, R14, RZ, PT ;  /* 0x000000ff0e00720c */ /* 0x004fc80003f05070 */
[----:B------:R-:W-:Y:S02]  /*83d0*/  ISETP.NE.AND.EX P0, PT, R15, RZ, PT, P0 ;  /* 0x000000ff0f00720c */ /* 0x000fe40003f05300 */
[----:B-1----:R-:W-:Y:S02]  /*83e0*/  I2FP.F32.U32 R4, R13 ;  /* 0x0000000d00047245 */ /* 0x002fe40000201000 */
[----:B---3--:R-:W-:-:S03]  /*83f0*/  I2FP.F32.U32 R18, R20 ;  /* 0x0000001400127245 */ /* 0x008fc60000201000 */
[----:B------:R-:W-:-:S06]  /*8400*/  FMUL R4, R4, UR5 ;  /* 0x0000000504047c20 */ /* 0x000fcc0008400000 */
[----:B------:R-:W1:Y:S02]  /*8410*/  F2I.U32.TRUNC.NTZ R4, R4 ;  /* 0x0000000400047305 */ /* 0x000e64000020f000 */
[----:B-1----:R-:W-:-:S05]  /*8420*/  IADD3 R5, -R4, RZ, RZ ;  /* 0x000000ff04057210 */ /* 0x002fca0007ffe1ff */
[----:B----4-:R-:W-:Y:S02]  /*8430*/  IMAD R13, R6, R5, R13 ;  /* 0x00000005060d7224 */ /* 0x010fe400078e020d */
[----:B------:R-:W-:Y:S01]  /*8440*/  IMAD.MOV.U32 R6, RZ, RZ, R16 ;  /* 0x000000ffff067224 */ /* 0x000fe200078e0010 */
[----:B------:R-:W-:Y:S06]  /*8450*/  @!P0 BRA `(.L_x_205) ;  /* 0x0000000000308947 */ /* 0x000fec0003800000 */
[----:B------:R-:W1:Y:S02]  /*8460*/  LDC R5, c[0x0][0x8dc] ;  /* 0x00023700ff057b82 */ /* 0x000e640000000800 */
[----:B-1----:R-:W-:-:S04]  /*8470*/  IADD3 R5, P0, R16, R5, RZ ;  /* 0x0000000510057210 */ /* 0x002fc80007f1e0ff */
[----:B------:R-:W-:-:S05]  /*8480*/  IADD3.X R23, RZ, R17, RZ, P0, !PT ;  /* 0x00000011ff177210 */ /* 0x000fca00007fe4ff */
[----:B------:R-:W-:-:S04]  /*8490*/  IMAD.WIDE.U32 R6, R23, R14, RZ ;  /* 0x0000000e17067225 */ /* 0x000fc800078e00ff */
[----:B------:R-:W-:-:S04]  /*84a0*/  IMAD.WIDE.U32 R6, P0, R5, R15, R6 ;  /* 0x0000000f05067225 */ /* 0x000fc80007800006 */
[----:B------:R-:W-:-:S04]  /*84b0*/  IMAD.WIDE.U32 R4, R5, R14, RZ ;  /* 0x0000000e05047225 */ /* 0x000fc800078e00ff */
[----:B------:R-:W-:Y:S01]  /*84c0*/  IMAD.MOV.U32 R4, RZ, RZ, R7 ;  /* 0x000000ffff047224 */ /* 0x000fe200078e0007 */
[----:B------:R-:W-:Y:S01]  /*84d0*/  IADD3 RZ, P1, R5, R6, RZ ;  /* 0x0000000605ff7210 */ /* 0x000fe20007f3e0ff */
[----:B------:R-:W-:-:S04]  /*84e0*/  IMAD.X R5, RZ, RZ, RZ, P0 ;  /* 0x000000ffff057224 */ /* 0x000fc800000e06ff */
[----:B------:R-:W-:-:S04]  /*84f0*/  IMAD.WIDE.U32.X R4, R23, R15, R4, P1 ;  /* 0x0000000f17047225 */ /* 0x000fc800008e0404 */
[----:B------:R-:W-:Y:S01]  /*8500*/  IMAD.MOV.U32 R22, RZ, RZ, R5 ;  /* 0x000000ffff167224 */ /* 0x000fe200078e0005 */
[----:B------:R-:W-:-:S07]  /*8510*/  MOV R6, R4 ;  /* 0x0000000400067202 */ /* 0x000fce0000000f00 */
.L_x_205:
[----:B------:R-:W-:Y:S01]  /*8520*/  ULDC UR5, c[0x0][0x154] ;  /* 0x0000550000057ab9 */ /* 0x000fe20000000800 */
[----:B------:R-:W1:Y:S01]  /*8530*/  LDC R7, c[0x0][0x148] ;  /* 0x00005200ff077b82 */ /* 0x000e620000000800 */
[----:B------:R-:W-:Y:S01]  /*8540*/  FMUL R14, R18, UR5 ;  /* 0x00000005120e7c20 */ /* 0x000fe20008400000 */
[----:B------:R-:W-:Y:S02]  /*8550*/  ISETP.NE.AND P2, PT, R2, 0x1, PT ;  /* 0x000000010200780c */ /* 0x000fe40003f45270 */
[-CC-:B------:R-:W-:Y:S02]  /*8560*/  SHF.R.U64 R18, R6, R21.reuse, R22.reuse ;  /* 0x0000001506127219 */ /* 0x180fe40000001216 */
[----:B------:R-:W-:Y:S01]  /*8570*/  SHF.R.U32.HI R21, RZ, R21, R22 ;  /* 0x00000015ff157219 */ /* 0x000fe20000011616 */
[----:B------:R-:W2:Y:S01]  /*8580*/  F2I.U32.TRUNC.NTZ R14, R14 ;  /* 0x0000000e000e7305 */ /* 0x000ea2000020f000 */
[----:B------:R-:W3:Y:S01]  /*8590*/  LDC.64 R4, c[0x0][0x8c8] ;  /* 0x00023200ff047b82 */ /* 0x000ee20000000a00 */
[----:B------:R-:W-:-:S05]  /*85a0*/  IADD3 R23, P0, RZ, -R18, RZ ;  /* 0x80000012ff177210 */ /* 0x000fca0007f1e0ff */
[----:B------:R-:W-:Y:S02]  /*85b0*/  IMAD.X R21, RZ, RZ, ~R21, P0 ;  /* 0x000000ffff157224 */ /* 0x000fe400000e0e15 */
[----:B------:R-:W4:Y:S01]  /*85c0*/  LDC R22, c[0x0][0x8c0] ;  /* 0x00023000ff167b82 */ /* 0x000f220000000800 */
[----:B--2---:R-:W-:-:S07]  /*85d0*/  IADD3 R15, -R14, RZ, RZ ;  /* 0x000000ff0e0f7210 */ /* 0x004fce0007ffe1ff */
[----:B------:R-:W2:Y:S01]  /*85e0*/  LDC R27, c[0x0][0x900] ;  /* 0x00024000ff1b7b82 */ /* 0x000ea20000000800 */
[----:B-1----:R-:W-:-:S07]  /*85f0*/  @P2 IMAD R13, R7, R15, R20 ;  /* 0x0000000f070d2224 */ /* 0x002fce00078e0214 */
[----:B------:R-:W1:Y:S01]  /*8600*/  LDC.64 R14, c[0x0][0x8e8] ;  /* 0x00023a00ff0e7b82 */ /* 0x000e620000000a00 */
[----:B---3--:R-:W-:-:S04]  /*8610*/  IMAD R6, R21, R4, RZ ;  /* 0x0000000415067224 */ /* 0x008fc800078e02ff */
[C---:B------:R-:W-:Y:S02]  /*8620*/  IMAD R7, R23.reuse, R5, R6 ;  /* 0x0000000517077224 */ /* 0x040fe400078e0206 */
[----:B------:R-:W-:Y:S01]  /*8630*/  IMAD.WIDE.U32 R4, R23, R4, R16 ;  /* 0x0000000417047225 */ /* 0x000fe200078e0010 */
[----:B------:R-:W3:Y:S03]  /*8640*/  LDC R6, c[0x0][0x8b0] ;  /* 0x00022c00ff067b82 */ /* 0x000ee60000000800 */
[----:B------:R-:W-:-:S05]  /*8650*/  IMAD.IADD R5, R5, 0x1, R7 ;  /* 0x0000000105057824 */ /* 0x000fca00078e0207 */
[-CC-:B----4-:R-:W-:Y:S01]  /*8660*/  SHF.R.U64 R26, R4, R22.reuse, R5.reuse ;  /* 0x00000016041a7219 */ /* 0x190fe20000001205 */
[----:B------:R-:W4:Y:S01]  /*8670*/  LDC R25, c[0x0][0x8f0] ;  /* 0x00023c00ff197b82 */ /* 0x000f220000000800 */
[----:B------:R-:W-:Y:S02]  /*8680*/  SHF.R.U32.HI R5, RZ, R22, R5 ;  /* 0x00000016ff057219 */ /* 0x000fe40000011605 */
[----:B-1----:R-:W-:-:S05]  /*8690*/  ISETP.NE.U32.AND P0, PT, R14, RZ, PT ;  /* 0x000000ff0e00720c */ /* 0x002fca0003f05070 */
[----:B------:R-:W1:Y:S01]  /*86a0*/  LDC R24, c[0x0][0x8e0] ;  /* 0x00023800ff187b82 */ /* 0x000e620000000800 */
[----:B------:R-:W-:Y:S02]  /*86b0*/  ISETP.NE.AND.EX P0, PT, R15, RZ, PT, P0 ;  /* 0x000000ff0f00720c */ /* 0x000fe40003f05300 */
[----:B---3--:R-:W-:-:S05]  /*86c0*/  SHF.R.U64 R23, R26, R6, R5 ;  /* 0x000000061a177219 */ /* 0x008fca0000001205 */
[----:B------:R-:W3:Y:S01]  /*86d0*/  LDC R22, c[0x0][0x8b8] ;  /* 0x00022e00ff167b82 */ /* 0x000ee20000000800 */
[----:B------:R-:W-:-:S04]  /*86e0*/  SHF.R.U32.HI R4, RZ, R6, R5 ;  /* 0x00000006ff047219 */ /* 0x000fc80000011605 */
[-CC-:B--2---:R-:W-:Y:S02]  /*86f0*/  SHF.R.U64 R21, R23, R27.reuse, R4.reuse ;  /* 0x0000001b17157219 */ /* 0x184fe40000001204 */
[----:B------:R-:W-:Y:S01]  /*8700*/  SHF.R.U32.HI R27, RZ, R27, R4 ;  /* 0x0000001bff1b7219 */ /* 0x000fe20000011604 */
[----:B------:R-:W2:Y:S02]  /*8710*/  LDC R20, c[0x0][0x8a8] ;  /* 0x00022a00ff147b82 */ /* 0x000ea40000000800 */
[----:B------:R-:W-:Y:S01]  /*8720*/  IMAD.MOV.U32 R4, RZ, RZ, R21 ;  /* 0x000000ffff047224 */ /* 0x000fe200078e0015 */
[----:B------:R-:W-:Y:S01]  /*8730*/  MOV R5, R27 ;  /* 0x0000001b00057202 */ /* 0x000fe20000000f00 */
[----:B----4-:R-:W-:Y:S06]  /*8740*/  @!P0 BRA `(.L_x_206) ;  /* 0x0000000000288947 */ /* 0x010fec0003800000 */
[----:B------:R-:W4:Y:S02]  /*8750*/  LDC R4, c[0x0][0x8f4] ;  /* 0x00023d00ff047b82 */ /* 0x000f240000000800 */
[----:B----4-:R-:W-:-:S05]  /*8760*/  IADD3 R5, P0, R21, R4, RZ ;  /* 0x0000000415057210 */ /* 0x010fca0007f1e0ff */
[----:B------:R-:W-:-:S04]  /*8770*/  IMAD.X R27, RZ, RZ, R27, P0 ;  /* 0x000000ffff1b7224 */ /* 0x000fc800000e061b */
[----:B------:R-:W-:-:S04]  /*8780*/  IMAD.WIDE.U32 R6, R27, R14, RZ ;  /* 0x0000000e1b067225 */ /* 0x000fc800078e00ff */
[----:B------:R-:W-:-:S04]  /*8790*/  IMAD.WIDE.U32 R6, P0, R5, R15, R6 ;  /* 0x0000000f05067225 */ /* 0x000fc80007800006 */
[----:B------:R-:W-:Y:S01]  /*87a0*/  IMAD.WIDE.U32 R4, R5, R14, RZ ;  /* 0x0000000e05047225 */ /* 0x000fe200078e00ff */
[----:B------:R-:W-:-:S04]  /*87b0*/  MOV R4, R7 ;  /* 0x0000000700047202 */ /* 0x000fc80000000f00 */
[----:B------:R-:W-:Y:S01]  /*87c0*/  IADD3 RZ, P1, R5, R6, RZ ;  /* 0x0000000605ff7210 */ /* 0x000fe20007f3e0ff */
[----:B------:R-:W-:-:S04]  /*87d0*/  IMAD.X R5, RZ, RZ, RZ, P0 ;  /* 0x000000ffff057224 */ /* 0x000fc800000e06ff */
[----:B------:R-:W-:-:S08]  /*87e0*/  IMAD.WIDE.U32.X R4, R27, R15, R4, P1 ;  /* 0x0000000f1b047225 */ /* 0x000fd000008e0404 */
.L_x_206:
[----:B------:R-:W-:Y:S02]  /*87f0*/  SHF.R.U64 R25, R4, R25, R5 ;  /* 0x0000001904197219 */ /* 0x000fe40000001205 */
[----:B------:R-:W-:Y:S02]  /*8800*/  LOP3.LUT R4, R23, R12, RZ, 0xc0, !PT ;  /* 0x0000000c17047212 */ /* 0x000fe400078ec0ff */
[----:B------:R-:W-:Y:S01]  /*8810*/  LOP3.LUT R6, R26, R11, RZ, 0xc0, !PT ;  /* 0x0000000b1a067212 */ /* 0x000fe200078ec0ff */
[----:B------:R-:W-:Y:S02]  /*8820*/  IMAD.MOV R5, RZ, RZ, -R25 ;  /* 0x000000ffff057224 */ /* 0x000fe400078e0a19 */
[----:B------:R-:W-:Y:S02]  /*8830*/  IMAD R4, R9, R25, R4 ;  /* 0x0000001909047224 */ /* 0x000fe400078e0204 */
[----:B-1----:R-:W-:Y:S02]  /*8840*/  IMAD R21, R5, R24, R21 ;  /* 0x0000001805157224 */ /* 0x002fe400078e0215 */
[----:B---3--:R-:W-:-:S02]  /*8850*/  IMAD R13, R4, R22, R13 ;  /* 0x00000016040d7224 */ /* 0x008fc400078e020d */
[----:B--2---:R-:W-:Y:S02]  /*8860*/  IMAD R6, R21, R20, R6 ;  /* 0x0000001415067224 */ /* 0x004fe400078e0206 */
[----:B------:R-:W-:-:S03]  /*8870*/  IMAD.MOV.U32 R4, RZ, RZ, 0x1 ;  /* 0x00000001ff047424 */ /* 0x000fc600078e00ff */
[----:B------:R-:W-:Y:S02]  /*8880*/  SEL R20, R6, R13, !P2 ;  /* 0x0000000d06147207 */ /* 0x000fe40005000000 */
[----:B------:R-:W-:Y:S02]  /*8890*/  SEL R21, R13, R6, !P2 ;  /* 0x000000060d157207 */ /* 0x000fe40005000000 */
[----:B------:R-:W-:-:S07]  /*88a0*/  MOV R13, R18 ;  /* 0x00000012000d7202 */ /* 0x000fce0000000f00 */
.L_x_204:
[----:B------:R-:W-:-:S13]  /*88b0*/  LOP3.LUT P0, RZ, R4, 0xff, RZ, 0xc0, !PT ;  /* 0x000000ff04ff7812 */ /* 0x000fda000780c0ff */
[----:B------:R-:W-:Y:S05]  /*88c0*/  @P0 BRA `(.L_x_207) ;  /* 0xfffffff000f00947 */ /* 0x000fea000383ffff */
.L_x_187:
[----:B------:R-:W-:-:S13]  /*88d0*/  ELECT P0, URZ, PT ;  /* 0x00000000003f782f */ /* 0x000fda0003800000 */
[----:B------:R-:W-:Y:S05]  /*88e0*/  @!P0 BRA `(.L_x_15) ;  /* 0x0000001400148947 */ /* 0x000fea0003800000 */
[----:B------:R-:W-:-:S04]  /*88f0*/  LOP3.LUT R19, R19, 0x2, RZ, 0xfc, !PT ;  /* 0x0000000213137812 */ /* 0x000fc800078efcff */
[----:B------:R-:W-:-:S13]  /*8900*/  ISETP.NE.AND P1, PT, R19, 0x3, PT ;  /* 0x000000031300780c */ /* 0x000fda0003f25270 */
[----:B------:R-:W-:Y:S05]  /*8910*/  @!P1 BRA `(.L_x_208) ;  /* 0x0000000000049947 */ /* 0x000fea0003800000 */
[----:B------:R-:W-:Y:S01]  /*8920*/  BPT.TRAP 0x1 ;  /* 0x000000040000795c */ /* 0x000fe20000300000 */
.L_x_208:
[----:B------:R-:W-:Y:S01]  /*8930*/  IMAD.U32 R7, RZ, RZ, UR41 ;  /* 0x00000029ff077e24 */ /* 0x000fe2000f8e00ff */
[----:B------:R-:W-:Y:S01]  /*8940*/  MOV R0, 0x400 ;  /* 0x0000040000007802 */ /* 0x000fe20000000f00 */
[----:B------:R-:W-:-:S03]  /*8950*/  IMAD.U32 R2, RZ, RZ, UR4 ;  /* 0x00000004ff027e24 */ /* 0x000fc6000f8e00ff */
[----:B------:R-:W-:Y:S02]  /*8960*/  LEA R7, R7, R0, 0x18 ;  /* 0x0000000007077211 */ /* 0x000fe400078ec0ff */
[----:B------:R-:W-:Y:S02]  /*8970*/  SHF.L.U32 R0, R8, 0x1f, RZ ;  /* 0x0000001f08007819 */ /* 0x000fe400000006ff */
[----:B--2--5:R-:W-:-:S04]  /*8980*/  LEA R3, R2, R7, 0x3 ;  /* 0x0000000702037211 */ /* 0x024fc800078e18ff */
[----:B------:R-:W2:Y:S02]  /*8990*/  SYNCS.PHASECHK.TRANS64.TRYWAIT P0, [R3+URZ+0x98], R0 ;  /* 0x00009800030075a7 */ /* 0x000ea4000800017f */
[----:B--2---:R-:W-:Y:S05]  /*89a0*/  @!P0 BRA `(.L_x_209) ;  /* 0x0000001400888947 */ /* 0x004fea0003800000 */
.L_x_240:
[----:B------:R-:W-:Y:S05]  /*89b0*/  @!P1 BRA `(.L_x_210) ;  /* 0x0000000000049947 */ /* 0x000fea0003800000 */
[----:B------:R-:W-:Y:S01]  /*89c0*/  BPT.TRAP 0x1 ;  /* 0x000000040000795c */ /* 0x000fe20000300000 */
.L_x_210:
[----:B------:R-:W-:-:S04]  /*89d0*/  UIADD3 UR5, UR4, 0x1, URZ ;  /* 0x0000000104057890 */ /* 0x000fc8000fffe03f */
[----:B------:R-:W-:Y:S02]  /*89e0*/  UISETP.NE.AND UP0, UPT, UR5, 0x3, UPT ;  /* 0x000000030500788c */ /* 0x000fe4000bf05270 */
[----:B------:R-:W-:Y:S02]  /*89f0*/  IMAD.U32 R2, RZ, RZ, UR5 ;  /* 0x00000005ff027e24 */ /* 0x000fe4000f8e00ff */
[----:B------:R-:W-:Y:S02]  /*8a00*/  USEL UR5, URZ, 0x1, UP0 ;  /* 0x000000013f057887 */ /* 0x000fe40008000000 */
[----:B------:R-:W-:-:S04]  /*8a10*/  PLOP3.LUT P0, PT, PT, PT, UP0, 0x80, 0x0 ;  /* 0x000000000000781c */ /* 0x000fc80003f0f008 */
[----:B------:R-:W-:Y:S02]  /*8a20*/  SEL R2, R2, RZ, P0 ;  /* 0x000000ff02027207 */ /* 0x000fe40000000000 */
[----:B--2---:R-:W-:-:S03]  /*8a30*/  LOP3.LUT R3, R8, UR5, RZ, 0x3c, !PT ;  /* 0x0000000508037c12 */ /* 0x004fc6000f8e3cff */
[----:B-1----:R-:W-:Y:S01]  /*8a40*/  IMAD R5, R2, 0x8, R7 ;  /* 0x0000000802057824 */ /* 0x002fe200078e0207 */
[----:B------:R-:W-:-:S04]  /*8a50*/  SHF.L.U32 R0, R3, 0x1f, RZ ;  /* 0x0000001f03007819 */ /* 0x000fc800000006ff */
[----:B------:R-:W1:Y:S02]  /*8a60*/  SYNCS.PHASECHK.TRANS64.TRYWAIT P0, [R5+URZ+0x98], R0 ;  /* 0x00009800050075a7 */ /* 0x000e64000800017f */
[----:B-1----:R-:W-:Y:S05]  /*8a70*/  @!P0 BRA `(.L_x_211) ;  /* 0x0000001400688947 */ /* 0x002fea0003800000 */
.L_x_241:
[----:B------:R-:W-:Y:S05]  /*8a80*/  @!P1 BRA `(.L_x_212) ;  /* 0x0000000000049947 */ /* 0x000fea0003800000 */
[----:B------:R-:W-:Y:S01]  /*8a90*/  BPT.TRAP 0x1 ;  /* 0x000000040000795c */ /* 0x000fe20000300000 */
.L_x_212:
[----:B-1----:R-:W-:-:S04]  /*8aa0*/  IADD3 R0, R2, 0x1, RZ ;  /* 0x0000000102007810 */ /* 0x002fc80007ffe0ff */
[----:B------:R-:W-:-:S04]  /*8ab0*/  ISETP.NE.AND P0, PT, R0, 0x3, PT ;  /* 0x000000030000780c */ /* 0x000fc80003f05270 */
[----:B------:R-:W-:Y:S02]  /*8ac0*/  SEL R2, RZ, 0x1, P0 ;  /* 0x00000001ff027807 */ /* 0x000fe40000000000 */
[----:B------:R-:W-:Y:S02]  /*8ad0*/  SEL R0, R0, RZ, P0 ;  /* 0x000000ff00007207 */ /* 0x000fe40000000000 */
[----:B------:R-:W-:-:S03]  /*8ae0*/  LOP3.LUT R2, R3, R2, RZ, 0x3c, !PT ;  /* 0x0000000203027212 */ /* 0x000fc600078e3cff */
[----:B------:R-:W-:Y:S01]  /*8af0*/  IMAD R3, R0, 0x8, R7 ;  /* 0x0000000800037824 */ /* 0x000fe200078e0207 */
[----:B------:R-:W-:-:S07]  /*8b00*/  SHF.L.U32 R0, R2, 0x1f, RZ ;  /* 0x0000001f02007819 */ /* 0x000fce00000006ff */
.L_x_213:
[----:B-1----:R1:W2:Y:S02]  /*8b10*/  SYNCS.PHASECHK.TRANS64.TRYWAIT P0, [R3+URZ+0x98], R0 ;  /* 0x00009800030075a7 */ /* 0x0022a4000800017f */
[----:B--2---:R-:W-:Y:S05]  /*8b20*/  @!P0 NANOSLEEP.SYNCS 0x989680 ;  /* 0x009896800000895d */ /* 0x004fea0003900000 */
[----:B------:R-:W2:Y:S02]  /*8b30*/  @!P0 SYNCS.PHASECHK.TRANS64 P0, [R3+URZ+0x98], R0 ;  /* 0x00009800030085a7 */ /* 0x000ea4000800007f */
[----:B--2---:R-:W-:Y:S05]  /*8b40*/  @P0 BRA `(.L_x_15) ;  /* 0x00000010007c0947 */ /* 0x004fea0003800000 */
[----:B------:R-:W-:Y:S05]  /*8b50*/  BRA `(.L_x_213) ;  /* 0xfffffffc00ec7947 */ /* 0x000fea000383ffff */
.L_x_182:
[----:B------:R-:W-:Y:S01]  /*8b60*/  LOP3.LUT P0, RZ, R8, 0xff, RZ, 0xc0, !PT ;  /* 0x000000ff08ff7812 */ /* 0x000fe2000780c0ff */
[----:B------:R-:W-:Y:S01]  /*8b70*/  IMAD.MOV.U32 R10, RZ, RZ, 0x1 ;  /* 0x00000001ff0a7424 */ /* 0x000fe200078e00ff */
[----:B------:R-:W-:-:S11]  /*8b80*/  MOV R9, RZ ;  /* 0x000000ff00097202 */ /* 0x000fd60000000f00 */
[----:B------:R-:W-:Y:S05]  /*8b90*/  @!P0 BRA `(.L_x_214) ;  /* 0x0000000c00248947 */ /* 0x000fea0003800000 */
[----:B------:R-:W2:Y:S01]  /*8ba0*/  LDC R0, c[0x0][0x28c] ;  /* 0x0000a300ff007b82 */ /* 0x000ea20000000800 */
[----:B------:R-:W-:Y:S01]  /*8bb0*/  ULDC UR7, c[0x0][0x900] ;  /* 0x0002400000077ab9 */ /* 0x000fe20000000800 */
[----:B------:R-:W-:Y:S01]  /*8bc0*/  UMOV UR8, 0xffffffff ;  /* 0xffffffff00087882 */ /* 0x000fe20000000000 */
[----:B------:R-:W-:Y:S01]  /*8bd0*/  BSSY B0, `(.L_x_214) ;  /* 0x00000c5000007945 */ /* 0x000fe20003800000 */
[----:B-1----:R-:W-:Y:S01]  /*8be0*/  USHF.L.U32 UR4, UR41, 0x5, URZ ;  /* 0x0000000529047899 */ /* 0x002fe2000800063f */
[----:B------:R-:W-:Y:S01]  /*8bf0*/  LOP3.LUT R11, R22, 0x2, RZ, 0xfc, !PT ;  /* 0x00000002160b7812 */ /* 0x000fe200078efcff */
[----:B------:R-:W-:Y:S01]  /*8c00*/  USHF.L.U32 UR5, UR41, 0xb, URZ ;  /* 0x0000000b29057899 */ /* 0x000fe2000800063f */
[----:B------:R-:W-:Y:S01]  /*8c10*/  MOV R10, 0x1 ;  /* 0x00000001000a7802 */ /* 0x000fe20000000f00 */
[----:B------:R-:W-:Y:S01]  /*8c20*/  USHF.L.U32 UR8, UR8, UR7, URZ ;  /* 0x0000000708087299 */ /* 0x000fe2000800063f */
[----:B------:R-:W-:Y:S01]  /*8c30*/  IMAD.MOV.U32 R9, RZ, RZ, RZ ;  /* 0x000000ffff097224 */ /* 0x000fe200078e00ff */
[----:B------:R-:W-:Y:S01]  /*8c40*/  ULDC UR6, c[0x0][0x8a8] ;  /* 0x00022a0000067ab9 */ /* 0x000fe20000000800 */
[----:B------:R-:W-:Y:S01]  /*8c50*/  UMOV UR9, 0x1 ;  /* 0x0000000100097882 */ /* 0x000fe20000000000 */
[----:B------:R-:W-:-:S02]  /*8c60*/  ULOP3.LUT UR4, UR4, 0x20, URZ, 0xc0, !UPT ;  /* 0x0000002004047892 */ /* 0x000fc4000f8ec03f */
[----:B------:R-:W-:Y:S02]  /*8c70*/  ULOP3.LUT UR5, UR5, 0x800, URZ, 0xc0, !UPT ;  /* 0x0000080005057892 */ /* 0x000fe4000f8ec03f */
[----:B------:R-:W-:Y:S02]  /*8c80*/  UIADD3 UR17, UR6, -0x1, URZ ;  /* 0xffffffff06117890 */ /* 0x000fe4000fffe03f */
[----:B------:R-:W-:Y:S02]  /*8c90*/  USHF.L.U32 UR19, UR9, UR7, URZ ;  /* 0x0000000709137299 */ /* 0x000fe4000800063f */
[----:B------:R-:W-:Y:S01]  /*8ca0*/  ULOP3.LUT UR18, URZ, UR8, URZ, 0x33, !UPT ;  /* 0x000000083f127292 */ /* 0x000fe2000f8e333f */
[----:B------:R-:W-:Y:S01]  /*8cb0*/  ULDC.64 UR22, c[0x0][0x198] ;  /* 0x0000660000167ab9 */ /* 0x000fe20000000a00 */
[----:B--2---:R-:W-:-:S05]  /*8cc0*/  VIADD R0, R0, 0x3f ;  /* 0x0000003f00007836 */ /* 0x004fca0000000000 */
[----:B------:R-:W-:-:S04]  /*8cd0*/  SHF.R.S32.HI R3, RZ, 0x1f, R0 ;  /* 0x0000001fff037819 */ /* 0x000fc80000011400 */
[----:B------:R-:W-:Y:S01]  /*8ce0*/  LEA.HI R3, R3, R0, RZ, 0x6 ;  /* 0x0000000003037211 */ /* 0x000fe200078f30ff */
[----:B------:R-:W-:-:S03]  /*8cf0*/  IMAD.MOV.U32 R0, RZ, RZ, 0x1 ;  /* 0x00000001ff007424 */ /* 0x000fc600078e00ff */
[--C-:B------:R-:W-:Y:S02]  /*8d00*/  SHF.R.S32.HI R8, RZ, 0x6, R3.reuse ;  /* 0x00000006ff087819 */ /* 0x100fe40000011403 */
[----:B------:R-:W-:-:S03]  /*8d10*/  PRMT R3, R0, 0x7610, R3 ;  /* 0x0000761000037816 */ /* 0x000fc60000000003 */
[----:B------:R-:W-:-:S07]  /*8d20*/  VIADD R0, R8, 0x1 ;  /* 0x0000000108007836 */ /* 0x000fce0000000000 */
.L_x_225:
[----:B------:R-:W-:-:S03]  /*8d30*/  UMOV UR6, 0xffffffff ;  /* 0xffffffff00067882 */ /* 0x000fc60000000000 */
[----:B------:R-:W-:Y:S05]  /*8d40*/  BRA.DIV UR6, `(.L_x_215) ;  /* 0x0000001206c87947 */ /* 0x000fea000b800000 */
[----:B------:R-:W-:-:S13]  /*8d50*/  ELECT P6, URZ, PT ;  /* 0x00000000003f782f */ /* 0x000fda00038c0000 */
.L_x_244:
[----:B------:R-:W1:Y:S01]  /*8d60*/  LDC R4, c[0x0][0x28c] ;  /* 0x0000a300ff047b82 */ /* 0x000e620000000800 */
[----:B------:R-:W-:Y:S01]  /*8d70*/  BSSY B1, `(.L_x_216) ;  /* 0x0000038000017945 */ /* 0x000fe20003800000 */
[----:B-1----:R-:W-:-:S13]  /*8d80*/  ISETP.LT.OR P6, PT, R4, 0x1, !P6 ;  /* 0x000000010400780c */ /* 0x002fda00077c1670 */
[----:B------:R-:W-:Y:S05]  /*8d90*/  @P6 BRA `(.L_x_217) ;  /* 0x0000000000d46947 */ /* 0x000fea0003800000 */
[----:B------:R-:W-:Y:S01]  /*8da0*/  LEA R20, R20, UR4, 0x6 ;  /* 0x0000000414147c11 */ /* 0x000fe2000f8e30ff */
[----:B------:R-:W-:Y:S01]  /*8db0*/  IMAD.MOV.U32 R19, RZ, RZ, RZ ;  /* 0x000000ffff137224 */ /* 0x000fe200078e00ff */
[----:B------:R-:W-:Y:S01]  /*8dc0*/  SHF.L.U32 R21, R21, 0x7, RZ ;  /* 0x0000000715157819 */ /* 0x000fe200000006ff */
[----:B------:R-:W-:Y:S01]  /*8dd0*/  IMAD.MOV.U32 R4, RZ, RZ, R0 ;  /* 0x000000ffff047224 */ /* 0x000fe200078e0000 */
[----:B------:R-:W-:Y:S01]  /*8de0*/  MOV R5, R10 ;  /* 0x0000000a00057202 */ /* 0x000fe20000000f00 */
[----:B------:R-:W-:-:S07]  /*8df0*/  IMAD.MOV.U32 R6, RZ, RZ, R9 ;  /* 0x000000ffff067224 */ /* 0x000fce00078e0009 */
.L_x_220:
[----:B------:R-:W1:Y:S01]  /*8e00*/  S2R R12, SR_CgaCtaId ;  /* 0x00000000000c7919 */ /* 0x000e620000008800 */
[----:B------:R-:W-:Y:S02]  /*8e10*/  MOV R7, 0x400 ;  /* 0x0000040000077802 */ /* 0x000fe40000000f00 */
[----:B------:R-:W-:Y:S02]  /*8e20*/  LOP3.LUT P1, RZ, R18, 0x7f, RZ, 0xc0, !PT ;  /* 0x0000007f12ff7812 */ /* 0x000fe4000782c0ff */
[----:B-1----:R-:W-:Y:S02]  /*8e30*/  LEA R15, R12, R7, 0x18 ;  /* 0x000000070c0f7211 */ /* 0x002fe400078ec0ff */
[----:B------:R-:W-:-:S09]  /*8e40*/  SHF.L.U32 R7, R5, 0x1f, RZ ;  /* 0x0000001f05077819 */ /* 0x000fd200000006ff */
[----:B------:R-:W1:Y:S01]  /*8e50*/  @!P1 LDC R12, c[0x0][0x500] ;  /* 0x00014000ff0c9b82 */ /* 0x000e620000000800 */
[----:B------:R-:W-:-:S04]  /*8e60*/  IMAD R14, R6, 0x8, R15 ;  /* 0x00000008060e7824 */ /* 0x000fc800078e020f */
[----:B------:R-:W2:Y:S02]  /*8e70*/  SYNCS.PHASECHK.TRANS64.TRYWAIT P0, [R14+URZ+0x40], R7 ;  /* 0x000040070e0075a7 */ /* 0x000ea4000800017f */
[----:B--2---:R-:W-:Y:S05]  /*8e80*/  @!P0 BRA `(.L_x_218) ;  /* 0x0000001000988947 */ /* 0x004fea0003800000 */
.L_x_245:
[----:B--2---:R-:W-:Y:S01]  /*8e90*/  PRMT R7, R11, 0x9910, RZ ;  /* 0x000099100b077816 */ /* 0x004fe200000000ff */
[----:B-1----:R1:W-:Y:S03]  /*8ea0*/  @!P1 SYNCS.ARRIVE.TRANS64 RZ, [R14+URZ], R12 ;  /* 0x0000000c0eff99a7 */ /* 0x0023e6000800003f */
[----:B------:R-:W-:-:S13]  /*8eb0*/  ISETP.NE.AND P0, PT, R7, 0x2, PT ;  /* 0x000000020700780c */ /* 0x000fda0003f05270 */
[----:B-1----:R-:W-:Y:S05]  /*8ec0*/  @P0 BRA `(.L_x_219) ;  /* 0x0000000000040947 */ /* 0x002fea0003800000 */
[----:B------:R-:W-:Y:S01]  /*8ed0*/  BPT.TRAP 0x1 ;  /* 0x000000040000795c */ /* 0x000fe20000300000 */
.L_x_219:
[C---:B------:R-:W-:Y:S01]  /*8ee0*/  LEA R7, R6.reuse, UR5, 0xc ;  /* 0x0000000506077c11 */ /* 0x040fe2000f8e60ff */
[----:B------:R-:W-:Y:S01]  /*8ef0*/  UIADD3 UR6, UP0, UR22, 0xf0, URZ ;  /* 0x000000f016067890 */ /* 0x000fe2000ff1e03f */
[----:B------:R-:W-:Y:S01]  /*8f00*/  LEA R12, R6, R15, 0xe ;  /* 0x0000000f060c7211 */ /* 0x000fe200078e70ff */
[----:B------:R-:W-:Y:S01]  /*8f10*/  UIADD3 UR24, UP1, UR22, 0x1f0, URZ ;  /* 0x000001f016187890 */ /* 0x000fe2000ff3e03f */
[----:B------:R-:W-:Y:S01]  /*8f20*/  R2UR UR9, R14 ;  /* 0x000000000e0972ca */ /* 0x000fe200000e0000 */
[----:B------:R-:W-:Y:S01]  /*8f30*/  IMAD R7, R7, 0x2, R15 ;  /* 0x0000000207077824 */ /* 0x000fe200078e020f */
[----:B------:R-:W-:Y:S01]  /*8f40*/  R2UR UR7, R12 ;  /* 0x000000000c0772ca */ /* 0x000fe200000e0000 */
[----:B------:R-:W-:Y:S01]  /*8f50*/  VIADD R6, R6, 0x1 ;  /* 0x0000000106067836 */ /* 0x000fe20000000000 */
[----:B------:R-:W-:Y:S01]  /*8f60*/  R2UR UR11, R21 ;  /* 0x00000000150b72ca */ /* 0x000fe200000e0000 */
[----:B------:R-:W-:Y:S01]  /*8f70*/  UIADD3.X UR25, URZ, UR23, URZ, UP1, !UPT ;  /* 0x000000173f197290 */ /* 0x000fe20008ffe43f */
[----:B------:R-:W-:Y:S01]  /*8f80*/  R2UR UR8, R7 ;  /* 0x00000000070872ca */ /* 0x000fe200000e0000 */
[----:B------:R-:W-:Y:S01]  /*8f90*/  UMOV UR14, 0x0 ;  /* 0x00000000000e7882 */ /* 0x000fe20000000000 */
[----:B------:R-:W-:Y:S01]  /*8fa0*/  R2UR UR10, R19 ;  /* 0x00000000130a72ca */ /* 0x000fe200000e0000 */
[----:B------:R-:W-:Y:S01]  /*8fb0*/  UMOV UR15, 0x10000000 ;  /* 0x10000000000f7882 */ /* 0x000fe20000000000 */
[----:B------:R-:W-:Y:S01]  /*8fc0*/  R2UR UR12, R13 ;  /* 0x000000000d0c72ca */ /* 0x000fe200000e0000 */
[----:B------:R-:W-:Y:S01]  /*8fd0*/  UMOV UR21, 0x30000 ;  /* 0x0003000000157882 */ /* 0x000fe20000000000 */
[----:B------:R-:W-:Y:S01]  /*8fe0*/  IADD3 R4, R4, -0x1, RZ ;  /* 0xffffffff04047810 */ /* 0x000fe20007ffe0ff */
[----:B------:R-:W-:Y:S01]  /*8ff0*/  VIADD R19, R19, 0x40 ;  /* 0x0000004013137836 */ /* 0x000fe20000000000 */
[----:B------:R-:W-:Y:S01]  /*9000*/  R2UR UR20, R20 ;  /* 0x00000000141472ca */ /* 0x000fe200000e0000 */
[----:B------:R-:W-:Y:S01]  /*9010*/  UIADD3 UR13, UR7, 0x6400, URZ ;  /* 0x00006400070d7890 */ /* 0x000fe2000fffe03f */
[----:B------:R-:W-:Y:S01]  /*9020*/  ISETP.GT.AND P1, PT, R4, 0x1, PT ;  /* 0x000000010400780c */ /* 0x000fe20003f24270 */
[----:B------:R-:W-:Y:S01]  /*9030*/  UIADD3.X UR7, URZ, UR23, URZ, UP0, !UPT ;  /* 0x000000173f077290 */ /* 0x000fe200087fe43f */
[----:B------:R-:W-:Y:S01]  /*9040*/  ISETP.NE.AND P0, PT, R6, 0x8, PT ;  /* 0x000000080600780c */ /* 0x000fe20003f05270 */
[----:B------:R-:W-:-:S03]  /*9050*/  UIADD3 UR16, UR8, 0x26400, URZ ;  /* 0x0002640008107890 */ /* 0x000fc6000fffe03f */
[----:B------:R-:W-:Y:S01]  /*9060*/  UMOV UR8, UR13 ;  /* 0x0000000d00087c82 */ /* 0x000fe20008000000 */
[----:B------:R-:W-:Y:S02]  /*9070*/  SEL R12, RZ, 0x1, P0 ;  /* 0x00000001ff0c7807 */ /* 0x000fe40000000000 */
[----:B------:R-:W-:Y:S01]  /*9080*/  SEL R6, R6, RZ, P0 ;  /* 0x000000ff06067207 */ /* 0x000fe20000000000 */
[----:B------:R1:W-:Y:S01]  /*9090*/  UTMALDG.3D [UR8], [UR6], desc[UR14] ;  /* 0x00000e08060075b4 */ /* 0x0003e20008011000 */
[----:B------:R-:W-:Y:S01]  /*90a0*/  LOP3.LUT R5, R5, R12, RZ, 0x3c, !PT ;  /* 0x0000000c05057212 */ /* 0x000fe200078e3cff */
[----:B-1----:R-:W-:Y:S01]  /*90b0*/  UMOV UR8, UR16 ;  /* 0x0000001000087c82 */ /* 0x002fe20008000000 */
[----:B------:R-:W-:Y:S02]  /*90c0*/  UMOV UR11, UR20 ;  /* 0x00000014000b7c82 */ /* 0x000fe40008000000 */
[----:B------:R1:W-:Y:S02]  /*90d0*/  UTMALDG.3D.MULTICAST [UR8], [UR24], UR21, desc[UR14] ;  /* 0x00000e08180073b4 */ /* 0x0003e40008011815 */
[----:B-1----:R-:W-:Y:S05]  /*90e0*/  @P1 BRA `(.L_x_220) ;  /* 0xfffffffc00441947 */ /* 0x002fea000383ffff */
.L_x_217:
[----:B------:R-:W-:Y:S05]  /*90f0*/  BSYNC B1 ;  /* 0x0000000000017941 */ /* 0x000fea0003800000 */
.L_x_216:
[----:B------:R-:W-:Y:S01]  /*9100*/  LOP3.LUT P1, RZ, R3, 0xff, RZ, 0xc0, !PT ;  /* 0x000000ff03ff7812 */ /* 0x000fe2000782c0ff */
[----:B------:R-:W-:Y:S01]  /*9110*/  IMAD.IADD R9, R8, 0x1, R9 ;  /* 0x0000000108097824 */ /* 0x000fe200078e0209 */
[----:B------:R-:W-:Y:S01]  /*9120*/  IADD3 R16, P2, R16, UR36, RZ ;  /* 0x0000002410107c10 */ /* 0x000fe2000ff5e0ff */
[----:B------:R-:W-:Y:S01]  /*9130*/  ULDC.64 UR6, c[0x0][0x8f8] ;  /* 0x00023e0000067ab9 */ /* 0x000fe20000000a00 */
[----:B------:R-:W-:Y:S01]  /*9140*/  BSSY B1, `(.L_x_221) ;  /* 0x000006b000017945 */ /* 0x000fe20003800000 */
[----:B------:R-:W-:Y:S01]  /*9150*/  MOV R21, 0xffffffff ;  /* 0xffffffff00157802 */ /* 0x000fe20000000f00 */
[----:B------:R-:W-:Y:S01]  /*9160*/  IMAD.MOV.U32 R20, RZ, RZ, -0x1 ;  /* 0xffffffffff147424 */ /* 0x000fe200078e00ff */
[----:B------:R-:W-:Y:S01]  /*9170*/  SHF.R.U32.HI R3, RZ, 0x3, R9 ;  /* 0x00000003ff037819 */ /* 0x000fe20000011609 */
[----:B------:R-:W-:Y:S01]  /*9180*/  IMAD.MOV.U32 R13, RZ, RZ, -0x1 ;  /* 0xffffffffff0d7424 */ /* 0x000fe200078e00ff */
[----:B------:R-:W-:Y:S02]  /*9190*/  ISETP.GT.U32.AND P0, PT, R9, 0x7, PT ;  /* 0x000000070900780c */ /* 0x000fe40003f04070 */
[----:B------:R-:W-:-:S02]  /*91a0*/  LOP3.LUT R3, R3, 0x1, RZ, 0xc0, !PT ;  /* 0x0000000103037812 */ /* 0x000fc400078ec0ff */
[----:B------:R-:W1:Y:S01]  /*91b0*/  @P1 S2R R5, SR_CgaCtaId ;  /* 0x0000000000051919 */ /* 0x000e620000008800 */
[----:B------:R-:W-:Y:S02]  /*91c0*/  @P1 MOV R4, 0x400 ;  /* 0x0000040000041802 */ /* 0x000fe40000000f00 */
[----:B------:R-:W-:Y:S02]  /*91d0*/  ISETP.LT.U32.AND P0, PT, R8, 0x8, P0 ;  /* 0x000000080800780c */ /* 0x000fe40000701070 */
[----:B------:R-:W-:Y:S02]  /*91e0*/  IADD3.X R17, R17, UR42, RZ, P2, !PT ;  /* 0x0000002a11117c10 */ /* 0x000fe400097fe4ff */
[----:B------:R-:W-:Y:S02]  /*91f0*/  ISETP.GE.U32.AND P2, PT, R16, UR6, PT ;  /* 0x0000000610007c0c */ /* 0x000fe4000bf46070 */
[----:B------:R-:W-:Y:S02]  /*9200*/  LOP3.LUT R9, R9, 0x7, RZ, 0xc0, !PT ;  /* 0x0000000709097812 */ /* 0x000fe400078ec0ff */
[----:B-1----:R-:W-:-:S04]  /*9210*/  @P1 LEA R4, R5, R4, 0x18 ;  /* 0x0000000405041211 */ /* 0x002fc800078ec0ff */
[----:B------:R1:W-:Y:S01]  /*9220*/  @P1 SYNCS.ARRIVE.TRANS64.A1T0 RZ, [R4+URZ+0xb8], RZ ;  /* 0x0000b8ff04ff19a7 */ /* 0x0003e2000810003f */
[----:B------:R-:W-:Y:S02]  /*9230*/  ISETP.NE.U32.AND P1, PT, R3, 0x1, PT ;  /* 0x000000010300780c */ /* 0x000fe40003f25070 */
[----:B------:R-:W-:Y:S02]  /*9240*/  SEL R3, RZ, 0x1, !P0 ;  /* 0x00000001ff037807 */ /* 0x000fe40004000000 */
[----:B------:R-:W-:Y:S02]  /*9250*/  ISETP.GE.U32.AND.EX P0, PT, R17, UR7, PT, P2 ;  /* 0x0000000711007c0c */ /* 0x000fe4000bf06120 */
[----:B------:R-:W-:-:S04]  /*9260*/  ISETP.GT.U32.AND P1, PT, R8, 0x7, !P1 ;  /* 0x000000070800780c */ /* 0x000fc80004f24070 */
[----:B-1----:R-:W-:-:S04]  /*9270*/  SEL R4, RZ, 0x1, !P1 ;  /* 0x00000001ff047807 */ /* 0x002fc80004800000 */
[--C-:B------:R-:W-:Y:S02]  /*9280*/  LOP3.LUT R10, R4, R10, R3.reuse, 0x96, !PT ;  /* 0x0000000a040a7212 */ /* 0x100fe400078e9603 */
[----:B------:R-:W-:Y:S02]  /*9290*/  PRMT R4, RZ, 0x7610, R4 ;  /* 0x00007610ff047816 */ /* 0x000fe40000000004 */
[----:B------:R-:W-:Y:S01]  /*92a0*/  PRMT R3, RZ, 0x7610, R3 ;  /* 0x00007610ff037816 */ /* 0x000fe20000000003 */
[----:B------:R-:W-:Y:S06]  /*92b0*/  @P0 BRA `(.L_x_222) ;  /* 0x00000004004c0947 */ /* 0x000fec0003800000 */
[----:B------:R-:W1:Y:S01]  /*92c0*/  S2R R14, SR_CTAID.X ;  /* 0x00000000000e7919 */ /* 0x000e620000002500 */
[----:B------:R-:W-:Y:S01]  /*92d0*/  ULDC.64 UR6, c[0x0][0x8d0] ;  /* 0x0002340000067ab9 */ /* 0x000fe20000000a00 */
[----:B------:R-:W2:Y:S01]  /*92e0*/  LDC R15, c[0x0][0x144] ;  /* 0x00005100ff0f7b82 */ /* 0x000ea20000000800 */
[----:B------:R-:W-:Y:S01]  /*92f0*/  ISETP.NE.U32.AND P0, PT, RZ, UR6, PT ;  /* 0x00000006ff007c0c */ /* 0x000fe2000bf05070 */
[----:B------:R-:W3:Y:S01]  /*9300*/  S2R R12, SR_CTAID.Y ;  /* 0x00000000000c7919 */ /* 0x000ee20000002600 */
[----:B------:R-:W-:Y:S01]  /*9310*/  ULDC UR8, c[0x0][0x150] ;  /* 0x0000540000087ab9 */ /* 0x000fe20000000800 */
[----:B------:R-:W-:Y:S01]  /*9320*/  ULDC UR9, c[0x0][0x8d8] ;  /* 0x0002360000097ab9 */ /* 0x000fe20000000800 */
[----:B------:R-:W-:Y:S02]  /*9330*/  ISETP.NE.AND.EX P0, PT, RZ, UR7, PT, P0 ;  /* 0x00000007ff007c0c */ /* 0x000fe4000bf05300 */
[----:B------:R-:W-:Y:S02]  /*9340*/  MOV R4, R16 ;  /* 0x0000001000047202 */ /* 0x000fe40000000f00 */
[----:B-1----:R-:W-:-:S05]  /*9350*/  I2FP.F32.U32 R5, R14 ;  /* 0x0000000e00057245 */ /* 0x002fca0000201000 */
[----:B------:R-:W-:Y:S01]  /*9360*/  FMUL R19, R5, UR8 ;  /* 0x0000000805137c20 */ /* 0x000fe20008400000 */
[----:B------:R-:W-:-:S03]  /*9370*/  IMAD.MOV.U32 R5, RZ, RZ, R17 ;  /* 0x000000ffff057224 */ /* 0x000fc600078e0011 */
[----:B---3--:R-:W-:Y:S05]  /*9380*/  @!P0 BRA `(.L_x_223) ;  /* 0x0000000000288947 */ /* 0x008fea0003800000 */
[----:B------:R-:W-:Y:S02]  /*9390*/  ULDC UR8, c[0x0][0x8dc] ;  /* 0x0002370000087ab9 */ /* 0x000fe40000000800 */
[----:B------:R-:W-:-:S05]  /*93a0*/  IADD3 R5, P0, R16, UR8, RZ ;  /* 0x0000000810057c10 */ /* 0x000fca000ff1e0ff */
[----:B------:R-:W-:-:S04]  /*93b0*/  IMAD.X R13, RZ, RZ, R17, P0 ;  /* 0x000000ffff0d7224 */ /* 0x000fc800000e0611 */
[----:B------:R-:W-:-:S04]  /*93c0*/  IMAD.WIDE.U32 R6, R13, UR6, RZ ;  /* 0x000000060d067c25 */ /* 0x000fc8000f8e00ff */
[----:B------:R-:W-:-:S04]  /*93d0*/  IMAD.WIDE.U32 R6, P0, R5, UR7, R6 ;  /* 0x0000000705067c25 */ /* 0x000fc8000f800006 */
[----:B------:R-:W-:-:S04]  /*93e0*/  IMAD.WIDE.U32 R4, R5, UR6, RZ ;  /* 0x0000000605047c25 */ /* 0x000fc8000f8e00ff */
[----:B------:R-:W-:Y:S01]  /*93f0*/  IMAD.MOV.U32 R4, RZ, RZ, R7 ;  /* 0x000000ffff047224 */ /* 0x000fe200078e0007 */
[----:B------:R-:W-:Y:S02]  /*9400*/  IADD3 RZ, P1, R5, R6, RZ ;  /* 0x0000000605ff7210 */ /* 0x000fe40007f3e0ff */
[----:B------:R-:W-:-:S03]  /*9410*/  IADD3.X R5, RZ, RZ, RZ, P0, !PT ;  /* 0x000000ffff057210 */ /* 0x000fc600007fe4ff */
[----:B------:R-:W-:-:S08]  /*9420*/  IMAD.WIDE.U32.X R4, R13, UR7, R4, P1 ;  /* 0x000000070d047c25 */ /* 0x000fd000088e0404 */
.L_x_223:
[--C-:B------:R-:W-:Y:S01]  /*9430*/  SHF.R.U64 R13, R4, UR9, R5.reuse ;  /* 0x00000009040d7c19 */ /* 0x100fe20008001205 */
[----:B------:R-:W1:Y:S01]  /*9440*/  F2I.U32.TRUNC.NTZ R19, R19 ;  /* 0x0000001300137305 */ /* 0x000e62000020f000 */
[----:B------:R-:W-:Y:S01]  /*9450*/  SHF.R.U32.HI R4, RZ, UR9, R5 ;  /* 0x00000009ff047c19 */ /* 0x000fe20008011605 */
[----:B------:R-:W-:Y:S01]  /*9460*/  ULDC.64 UR6, c[0x0][0x8c8] ;  /* 0x0002320000067ab9 */ /* 0x000fe20000000a00 */
[----:B------:R-:W-:Y:S01]  /*9470*/  IADD3 R7, P0, RZ, -R13, RZ ;  /* 0x8000000dff077210 */ /* 0x000fe20007f1e0ff */
[----:B------:R-:W-:Y:S01]  /*9480*/  ULDC.64 UR8, c[0x0][0x8e8] ;  /* 0x00023a0000087ab9 */ /* 0x000fe20000000a00 */
[----:B------:R-:W3:Y:S03]  /*9490*/  LDC R21, c[0x0][0x148] ;  /* 0x00005200ff157b82 */ /* 0x000ee60000000800 */
[----:B------:R-:W-:Y:S01]  /*94a0*/  IMAD.X R4, RZ, RZ, ~R4, P0 ;  /* 0x000000ffff047224 */ /* 0x000fe200000e0e04 */
[----:B------:R-:W-:-:S03]  /*94b0*/  ISETP.NE.U32.AND P0, PT, RZ, UR8, PT ;  /* 0x00000008ff007c0c */ /* 0x000fc6000bf05070 */
[----:B------:R-:W-:Y:S01]  /*94c0*/  IMAD R6, R4, UR6, RZ ;  /* 0x0000000604067c24 */ /* 0x000fe2000f8e02ff */
[----:B------:R-:W-:Y:S01]  /*94d0*/  ISETP.NE.AND.EX P0, PT, RZ, UR9, PT, P0 ;  /* 0x00000009ff007c0c */ /* 0x000fe2000bf05300 */
[----:B------:R-:W-:Y:S01]  /*94e0*/  IMAD.WIDE.U32 R4, R7, UR6, R16 ;  /* 0x0000000607047c25 */ /* 0x000fe2000f8e0010 */
[----:B------:R-:W-:-:S03]  /*94f0*/  ULDC UR6, c[0x0][0x8c0] ;  /* 0x0002300000067ab9 */ /* 0x000fc60000000800 */
[----:B------:R-:W-:Y:S01]  /*9500*/  IMAD R7, R7, UR7, R6 ;  /* 0x0000000707077c24 */ /* 0x000fe2000f8e0206 */
[----:B-1----:R-:W-:Y:S01]  /*9510*/  IADD3 R6, -R19, RZ, RZ ;  /* 0x000000ff13067210 */ /* 0x002fe20007ffe1ff */
[----:B------:R-:W-:Y:S02]  /*9520*/  ULDC UR7, c[0x0][0x154] ;  /* 0x0000550000077ab9 */ /* 0x000fe40000000800 */
[----:B------:R-:W-:Y:S02]  /*9530*/  IMAD.IADD R5, R5, 0x1, R7 ;  /* 0x0000000105057824 */ /* 0x000fe400078e0207 */
[----:B--2---:R-:W-:Y:S01]  /*9540*/  IMAD R14, R15, R6, R14 ;  /* 0x000000060f0e7224 */ /* 0x004fe200078e020e */
[----:B------:R-:W-:Y:S02]  /*9550*/  I2FP.F32.U32 R6, R12 ;  /* 0x0000000c00067245 */ /* 0x000fe40000201000 */
[--C-:B------:R-:W-:Y:S02]  /*9560*/  SHF.R.U64 R15, R4, UR6, R5.reuse ;  /* 0x00000006040f7c19 */ /* 0x100fe40008001205 */
[----:B------:R-:W-:Y:S01]  /*9570*/  SHF.R.U32.HI R4, RZ, UR6, R5 ;  /* 0x00000006ff047c19 */ /* 0x000fe20008011605 */
[----:B------:R-:W-:Y:S01]  /*9580*/  FMUL R6, R6, UR7 ;  /* 0x0000000706067c20 */ /* 0x000fe20008400000 */
[----:B------:R-:W-:-:S02]  /*9590*/  ULDC UR6, c[0x0][0x8b0] ;  /* 0x00022c0000067ab9 */ /* 0x000fc40000000800 */
[--C-:B------:R-:W-:Y:S01]  /*95a0*/  SHF.R.U64 R20, R15, UR6, R4.reuse ;  /* 0x000000060f147c19 */ /* 0x100fe20008001204 */
[----:B------:R1:W2:Y:S01]  /*95b0*/  F2I.U32.TRUNC.NTZ R24, R6 ;  /* 0x0000000600187305 */ /* 0x0002a2000020f000 */
[----:B------:R-:W-:Y:S01]  /*95c0*/  SHF.R.U32.HI R5, RZ, UR6, R4 ;  /* 0x00000006ff057c19 */ /* 0x000fe20008011604 */
[----:B------:R-:W-:-:S03]  /*95d0*/  ULDC UR6, c[0x0][0x900] ;  /* 0x0002400000067ab9 */ /* 0x000fc60000000800 */
[--C-:B------:R-:W-:Y:S02]  /*95e0*/  SHF.R.U64 R19, R20, UR6, R5.reuse ;  /* 0x0000000614137c19 */ /* 0x100fe40008001205 */
[----:B------:R-:W-:-:S03]  /*95f0*/  SHF.R.U32.HI R23, RZ, UR6, R5 ;  /* 0x00000006ff177c19 */ /* 0x000fc60008011605 */
[----:B------:R-:W-:Y:S01]  /*9600*/  IMAD.MOV.U32 R4, RZ, RZ, R19 ;  /* 0x000000ffff047224 */ /* 0x000fe200078e0013 */
[----:B------:R-:W-:Y:S01]  /*9610*/  MOV R5, R23 ;  /* 0x0000001700057202 */ /* 0x000fe20000000f00 */
[----:B-1----:R-:W-:Y:S06]  /*9620*/  @!P0 BRA `(.L_x_224) ;  /* 0x0000000000288947 */ /* 0x002fec0003800000 */
[----:B------:R-:W-:Y:S02]  /*9630*/  ULDC UR6, c[0x0][0x8f4] ;  /* 0x00023d0000067ab9 */ /* 0x000fe40000000800 */
[----:B------:R-:W-:-:S05]  /*9640*/  IADD3 R5, P0, R19, UR6, RZ ;  /* 0x0000000613057c10 */ /* 0x000fca000ff1e0ff */
[----:B------:R-:W-:-:S04]  /*9650*/  IMAD.X R23, RZ, RZ, R23, P0 ;  /* 0x000000ffff177224 */ /* 0x000fc800000e0617 */
[----:B------:R-:W-:-:S04]  /*9660*/  IMAD.WIDE.U32 R6, R23, UR8, RZ ;  /* 0x0000000817067c25 */ /* 0x000fc8000f8e00ff */
[----:B------:R-:W-:-:S04]  /*9670*/  IMAD.WIDE.U32 R6, P0, R5, UR9, R6 ;  /* 0x0000000905067c25 */ /* 0x000fc8000f800006 */
[----:B------:R-:W-:Y:S01]  /*9680*/  IMAD.WIDE.U32 R4, R5, UR8, RZ ;  /* 0x0000000805047c25 */ /* 0x000fe2000f8e00ff */
[----:B------:R-:W-:-:S04]  /*9690*/  MOV R4, R7 ;  /* 0x0000000700047202 */ /* 0x000fc80000000f00 */
[----:B------:R-:W-:Y:S01]  /*96a0*/  IADD3 RZ, P1, R5, R6, RZ ;  /* 0x0000000605ff7210 */ /* 0x000fe20007f3e0ff */
[----:B------:R-:W-:-:S04]  /*96b0*/  IMAD.X R5, RZ, RZ, RZ, P0 ;  /* 0x000000ffff057224 */ /* 0x000fc800000e06ff */
[----:B------:R-:W-:-:S08]  /*96c0*/  IMAD.WIDE.U32.X R4, R23, UR9, R4, P1 ;  /* 0x0000000917047c25 */ /* 0x000fd000088e0404 */
.L_x_224:
[----:B------:R-:W-:Y:S01]  /*96d0*/  ISETP.NE.AND P0, PT, R2, 0x1, PT ;  /* 0x000000010200780c */ /* 0x000fe20003f05270 */
[----:B------:R-:W-:Y:S01]  /*96e0*/  ULDC UR6, c[0x0][0x8f0] ;  /* 0x00023c0000067ab9 */ /* 0x000fe20000000800 */
[----:B------:R-:W-:Y:S01]  /*96f0*/  LOP3.LUT R20, R20, UR18, RZ, 0xc0, !PT ;  /* 0x0000001214147c12 */ /* 0x000fe2000f8ec0ff */
[----:B--2---:R-:W-:Y:S01]  /*9700*/  IMAD.MOV R24, RZ, RZ, -R24 ;  /* 0x000000ffff187224 */ /* 0x004fe200078e0a18 */
[----:B------:R-:W-:Y:S01]  /*9710*/  SHF.R.U64 R5, R4, UR6, R5 ;  /* 0x0000000604057c19 */ /* 0x000fe20008001205 */
[----:B------:R-:W-:Y:S01]  /*9720*/  ULDC UR6, c[0x0][0x8e0] ;  /* 0x0002380000067ab9 */ /* 0x000fe20000000800 */
[----:B------:R-:W-:Y:S01]  /*9730*/  LOP3.LUT R6, R15, UR17, RZ, 0xc0, !PT ;  /* 0x000000110f067c12 */ /* 0x000fe2000f8ec0ff */
[----:B------:R-:W-:Y:S02]  /*9740*/  ULDC UR7, c[0x0][0x8b8] ;  /* 0x00022e0000077ab9 */ /* 0x000fe40000000800 */
[----:B------:R-:W-:Y:S02]  /*9750*/  IMAD.MOV R4, RZ, RZ, -R5 ;  /* 0x000000ffff047224 */ /* 0x000fe400078e0a05 */
[----:B------:R-:W-:-:S02]  /*9760*/  IMAD R5, R5, UR19, R20 ;  /* 0x0000001305057c24 */ /* 0x000fc4000f8e0214 */
[----:B---3--:R-:W-:Y:S02]  /*9770*/  @P0 IMAD R14, R21, R24, R12 ;  /* 0x00000018150e0224 */ /* 0x008fe400078e020c */
[----:B------:R-:W-:Y:S01]  /*9780*/  IMAD R19, R4, UR6, R19 ;  /* 0x0000000604137c24 */ /* 0x000fe2000f8e0213 */
[----:B------:R-:W-:Y:S01]  /*9790*/  ULDC UR6, c[0x0][0x8a8] ;  /* 0x00022a0000067ab9 */ /* 0x000fe20000000800 */
[----:B------:R-:W-:Y:S01]  /*97a0*/  IMAD R14, R5, UR7, R14 ;  /* 0x00000007050e7c24 */ /* 0x000fe2000f8e020e */
[----:B------:R-:W-:Y:S01]  /*97b0*/  MOV R4, 0x1 ;  /* 0x0000000100047802 */ /* 0x000fe20000000f00 */
[----:B------:R-:W-:-:S05]  /*97c0*/  IMAD R19, R19, UR6, R6 ;  /* 0x0000000613137c24 */ /* 0x000fca000f8e0206 */
[----:B------:R-:W-:Y:S02]  /*97d0*/  SEL R20, R19, R14, !P0 ;  /* 0x0000000e13147207 */ /* 0x000fe40004000000 */
[----:B------:R-:W-:-:S07]  /*97e0*/  SEL R21, R14, R19, !P0 ;  /* 0x000000130e157207 */ /* 0x000fce0004000000 */
.L_x_222:
[----:B------:R-:W-:Y:S05]  /*97f0*/  BSYNC B1 ;  /* 0x0000000000017941 */ /* 0x000fea0003800000 */
.L_x_221:
[----:B------:R-:W-:-:S13]  /*9800*/  LOP3.LUT P0, RZ, R4, 0xff, RZ, 0xc0, !PT ;  /* 0x000000ff04ff7812 */ /* 0x000fda000780c0ff */
[----:B------:R-:W-:Y:S05]  /*9810*/  @P0 BRA `(.L_x_225) ;  /* 0xfffffff400440947 */ /* 0x000fea000383ffff */
[----:B------:R-:W-:Y:S05]  /*9820*/  BSYNC B0 ;  /* 0x0000000000007941 */ /* 0x000fea0003800000 */
.L_x_214:
[----:B------:R-:W-:-:S03]  /*9830*/  UMOV UR6, 0xffffffff ;  /* 0xffffffff00067882 */ /* 0x000fc60000000000 */
[----:B------:R-:W-:Y:S05]  /*9840*/  BRA.DIV UR6, `(.L_x_226) ;  /* 0x0000000a063c7947 */ /* 0x000fea000b800000 */
[----:B------:R-:W-:-:S13]  /*9850*/  ELECT P6, URZ, PT ;  /* 0x00000000003f782f */ /* 0x000fda00038c0000 */
.L_x_248:
[----:B------:R-:W-:Y:S05]  /*9860*/  @!P6 BRA `(.L_x_15) ;  /* 0x000000040034e947 */ /* 0x000fea0003800000 */
[----:B------:R-:W-:-:S04]  /*9870*/  LOP3.LUT R22, R22, 0x2, RZ, 0xfc, !PT ;  /* 0x0000000216167812 */ /* 0x000fc800078efcff */
[----:B------:R-:W-:-:S13]  /*9880*/  ISETP.NE.AND P0, PT, R22, 0x3, PT ;  /* 0x000000031600780c */ /* 0x000fda0003f05270 */
[----:B------:R-:W-:Y:S05]  /*9890*/  @!P0 BRA `(.L_x_227) ;  /* 0x0000000000048947 */ /* 0x000fea0003800000 */
[----:B-1----:R-:W-:Y:S01]  /*98a0*/  BPT.TRAP 0x1 ;  /* 0x000000040000795c */ /* 0x002fe20000300000 */
.L_x_227:
[----:B------:R-:W2:Y:S01]  /*98b0*/  S2R R3, SR_CgaCtaId ;  /* 0x0000000000037919 */ /* 0x000ea20000008800 */
[----:B------:R-:W-:Y:S02]  /*98c0*/  MOV R0, 0x400 ;  /* 0x0000040000007802 */ /* 0x000fe40000000f00 */
[----:B------:R-:W-:Y:S02]  /*98d0*/  SHF.L.U32 R2, R10, 0x1f, RZ ;  /* 0x0000001f0a027819 */ /* 0x000fe400000006ff */
[----:B--2---:R-:W-:-:S05]  /*98e0*/  LEA R0, R3, R0, 0x18 ;  /* 0x0000000003007211 */ /* 0x004fca00078ec0ff */
[----:B------:R-:W-:-:S04]  /*98f0*/  VIADD R0, R0, 0x40 ;  /* 0x0000004000007836 */ /* 0x000fc80000000000 */
[C---:B------:R-:W-:Y:S01]  /*9900*/  IMAD R5, R9.reuse, 0x8, R0 ;  /* 0x0000000809057824 */ /* 0x040fe200078e0200 */
[----:B------:R-:W-:-:S03]  /*9910*/  IADD3 R9, R9, 0x1, RZ ;  /* 0x0000000109097810 */ /* 0x000fc60007ffe0ff */
[----:B------:R-:W2:Y:S01]  /*9920*/  SYNCS.PHASECHK.TRANS64.TRYWAIT P0, [R5+URZ], R2 ;  /* 0x00000002050075a7 */ /* 0x000ea2000800017f */
[----:B------:R-:W-:-:S04]  /*9930*/  ISETP.NE.AND P1, PT, R9, 0x8, PT ;  /* 0x000000080900780c */ /* 0x000fc80003f25270 */
[----:B------:R-:W-:Y:S02]  /*9940*/  SEL R3, RZ, 0x1, P1 ;  /* 0x00000001ff037807 */ /* 0x000fe40000800000 */
[----:B------:R-:W-:Y:S02]  /*9950*/  SEL R9, R9, RZ, P1 ;  /* 0x000000ff09097207 */ /* 0x000fe40000800000 */
[----:B------:R-:W-:-:S03]  /*9960*/  LOP3.LUT R10, R10, R3, RZ, 0x3c, !PT ;  /* 0x000000030a0a7212 */ /* 0x000fc600078e3cff */
[----:B------:R-:W-:Y:S01]  /*9970*/  IMAD R7, R9, 0x8, R0 ;  /* 0x0000000809077824 */ /* 0x000fe200078e0200 */
[----:B------:R-:W-:Y:S01]  /*9980*/  SHF.L.U32 R4, R10, 0x1f, RZ ;  /* 0x0000001f0a047819 */ /* 0x000fe200000006ff */
[----:B--2---:R-:W-:Y:S06]  /*9990*/  @!P0 BRA `(.L_x_228) ;  /* 0x0000000800088947 */ /* 0x004fec0003800000 */
.L_x_249:
[----:B------:R-:W3:Y:S01]  /*99a0*/  SYNCS.PHASECHK.TRANS64.TRYWAIT P0, [R7+URZ], R4 ;  /* 0x00000004070075a7 */ /* 0x000ee2000800017f */
[----:B--2---:R-:W-:-:S05]  /*99b0*/  VIADD R2, R9, 0x1 ;  /* 0x0000000109027836 */ /* 0x004fca0000000000 */
[----:B------:R-:W-:-:S04]  /*99c0*/  ISETP.NE.AND P1, PT, R2, 0x8, PT ;  /* 0x000000080200780c */ /* 0x000fc80003f25270 */
[----:B------:R-:W-:Y:S02]  /*99d0*/  SEL R3, RZ, 0x1, P1 ;  /* 0x00000001ff037807 */ /* 0x000fe40000800000 */
[----:B------:R-:W-:Y:S02]  /*99e0*/  SEL R9, R2, RZ, P1 ;  /* 0x000000ff02097207 */ /* 0x000fe40000800000 */
[----:B------:R-:W-:Y:S02]  /*99f0*/  LOP3.LUT R10, R10, R3, RZ, 0x3c, !PT ;  /* 0x000000030a0a7212 */ /* 0x000fe400078e3cff */
[----:B------:R-:W-:Y:S02]  /*9a00*/  LEA R6, R9, R0, 0x3 ;  /* 0x0000000009067211 */ /* 0x000fe400078e18ff */
[----:B------:R-:W-:Y:S01]  /*9a10*/  SHF.L.U32 R5, R10, 0x1f, RZ ;  /* 0x0000001f0a057819 */ /* 0x000fe200000006ff */
[----:B---3--:R-:W-:Y:S06]  /*9a20*/  @!P0 BRA `(.L_x_229) ;  /* 0x0000000400f88947 */ /* 0x008fec0003800000 */
.L_x_250:
[----:B------:R-:W3:Y:S01]  /*9a30*/  SYNCS.PHASECHK.TRANS64.TRYWAIT P0, [R6+URZ], R5 ;  /* 0x00000005060075a7 */ /* 0x000ee2000800017f */
[----:B------:R-:W-:-:S05]  /*9a40*/  VIADD R2, R9, 0x1 ;  /* 0x0000000109027836 */ /* 0x000fca0000000000 */
[----:B------:R-:W-:-:S04]  /*9a50*/  ISETP.NE.AND P1, PT, R2, 0x8, PT ;  /* 0x000000080200780c */ /* 0x000fc80003f25270 */
[----:B------:R-:W-:Y:S02]  /*9a60*/  SEL R3, RZ, 0x1, P1 ;  /* 0x00000001ff037807 */ /* 0x000fe40000800000 */
[----:B--2---:R-:W-:Y:S02]  /*9a70*/  SEL R7, R2, RZ, P1 ;  /* 0x000000ff02077207 */ /* 0x004fe40000800000 */
[----:B------:R-:W-:-:S03]  /*9a80*/  LOP3.LUT R10, R10, R3, RZ, 0x3c, !PT ;  /* 0x000000030a0a7212 */ /* 0x000fc600078e3cff */
[----:B------:R-:W-:Y:S01]  /*9a90*/  IMAD R9, R7, 0x8, R0 ;  /* 0x0000000807097824 */ /* 0x000fe200078e0200 */
[----:B------:R-:W-:Y:S01]  /*9aa0*/  SHF.L.U32 R4, R10, 0x1f, RZ ;  /* 0x0000001f0a047819 */ /* 0x000fe200000006ff */
[----:B---3--:R-:W-:Y:S06]  /*9ab0*/  @!P0 BRA `(.L_x_230) ;  /* 0x0000000400e88947 */ /* 0x008fec0003800000 */
.L_x_251:
[----:B------:R-:W3:Y:S01]  /*9ac0*/  SYNCS.PHASECHK.TRANS64.TRYWAIT P0, [R9+URZ], R4 ;  /* 0x00000004090075a7 */ /* 0x000ee2000800017f */
[----:B------:R-:W-:-:S04]  /*9ad0*/  IADD3 R2, R7, 0x1, RZ ;  /* 0x0000000107027810 */ /* 0x000fc80007ffe0ff */
[----:B------:R-:W-:-:S04]  /*9ae0*/  ISETP.NE.AND P1, PT, R2, 0x8, PT ;  /* 0x000000080200780c */ /* 0x000fc80003f25270 */
[----:B------:R-:W-:Y:S02]  /*9af0*/  SEL R3, RZ, 0x1, P1 ;  /* 0x00000001ff037807 */ /* 0x000fe40000800000 */
[----:B------:R-:W-:Y:S02]  /*9b00*/  SEL R7, R2, RZ, P1 ;  /* 0x000000ff02077207 */ /* 0x000fe40000800000 */
[----:B------:R-:W-:-:S03]  /*9b10*/  LOP3.LUT R10, R10, R3, RZ, 0x3c, !PT ;  /* 0x000000030a0a7212 */ /* 0x000fc600078e3cff */
[----:B--2---:R-:W-:Y:S01]  /*9b20*/  IMAD R6, R7, 0x8, R0 ;  /* 0x0000000807067824 */ /* 0x004fe200078e0200 */
[----:B------:R-:W-:Y:S01]  /*9b30*/  SHF.L.U32 R5, R10, 0x1f, RZ ;  /* 0x0000001f0a057819 */ /* 0x000fe200000006ff */
[----:B---3--:R-:W-:Y:S06]  /*9b40*/  @!P0 BRA `(.L_x_231) ;  /* 0x0000000400d88947 */ /* 0x008fec0003800000 */
.L_x_252:
[----:B------:R-:W3:Y:S01]  /*9b50*/  SYNCS.PHASECHK.TRANS64.TRYWAIT P0, [R6+URZ], R5 ;  /* 0x00000005060075a7 */ /* 0x000ee2000800017f */
[----:B------:R-:W-:-:S05]  /*9b60*/  VIADD R2, R7, 0x1 ;  /* 0x0000000107027836 */ /* 0x000fca0000000000 */
[----:B------:R-:W-:-:S04]  /*9b70*/  ISETP.NE.AND P1, PT, R2, 0x8, PT ;  /* 0x000000080200780c */ /* 0x000fc80003f25270 */
[----:B------:R-:W-:Y:S02]  /*9b80*/  SEL R3, RZ, 0x1, P1 ;  /* 0x00000001ff037807 */ /* 0x000fe40000800000 */
[----:B------:R-:W-:Y:S02]  /*9b90*/  SEL R7, R2, RZ, P1 ;  /* 0x000000ff02077207 */ /* 0x000fe40000800000 */
[----:B------:R-:W-:Y:S02]  /*9ba0*/  LOP3.LUT R10, R10, R3, RZ, 0x3c, !PT ;  /* 0x000000030a0a7212 */ /* 0x000fe400078e3cff */
[----:B--2---:R-:W-:Y:S02]  /*9bb0*/  LEA R9, R7, R0, 0x3 ;  /* 0x0000000007097211 */ /* 0x004fe400078e18ff */
[----:B------:R-:W-:Y:S01]  /*9bc0*/  SHF.L.U32 R4, R10, 0x1f, RZ ;  /* 0x0000001f0a047819 */ /* 0x000fe200000006ff */
[----:B---3--:R-:W-:Y:S06]  /*9bd0*/  @!P0 BRA `(.L_x_232) ;  /* 0x0000000400c88947 */ /* 0x008fec0003800000 */
.L_x_253:
[----:B------:R-:W3:Y:S01]  /*9be0*/  SYNCS.PHASECHK.TRANS64.TRYWAIT P0, [R9+URZ], R4 ;  /* 0x00000004090075a7 */ /* 0x000ee2000800017f */
[----:B------:R-:W-:-:S05]  /*9bf0*/  VIADD R2, R7, 0x1 ;  /* 0x0000000107027836 */ /* 0x000fca0000000000 */
[----:B------:R-:W-:-:S04]  /*9c00*/  ISETP.NE.AND P1, PT, R2, 0x8, PT ;  /* 0x000000080200780c */ /* 0x000fc80003f25270 */
[----:B------:R-:W-:Y:S02]  /*9c10*/  SEL R3, RZ, 0x1, P1 ;  /* 0x00000001ff037807 */ /* 0x000fe40000800000 */
[----:B------:R-:W-:Y:S02]  /*9c20*/  SEL R7, R2, RZ, P1 ;  /* 0x000000ff02077207 */ /* 0x000fe40000800000 */
[----:B------:R-:W-:-:S03]  /*9c30*/  LOP3.LUT R11, R10, R3, RZ, 0x3c, !PT ;  /* 0x000000030a0b7212 */ /* 0x000fc600078e3cff */
[----:B--2---:R-:W-:Y:S01]  /*9c40*/  IMAD R6, R7, 0x8, R0 ;  /* 0x0000000807067824 */ /* 0x004fe200078e0200 */
[----:B------:R-:W-:Y:S01]  /*9c50*/  SHF.L.U32 R5, R11, 0x1f, RZ ;  /* 0x0000001f0b057819 */ /* 0x000fe200000006ff */
[----:B---3--:R-:W-:Y:S06]  /*9c60*/  @!P0 BRA `(.L_x_233) ;  /* 0x0000000400b88947 */ /* 0x008fec0003800000 */
.L_x_254:
[----:B------:R-:W3:Y:S01]  /*9c70*/  SYNCS.PHASECHK.TRANS64.TRYWAIT P0, [R6+URZ], R5 ;  /* 0x00000005060075a7 */ /* 0x000ee2000800017f */
[----:B------:R-:W-:-:S04]  /*9c80*/  IADD3 R2, R7, 0x1, RZ ;  /* 0x0000000107027810 */ /* 0x000fc80007ffe0ff */
[----:B------:R-:W-:-:S04]  /*9c90*/  ISETP.NE.AND P1, PT, R2, 0x8, PT ;  /* 0x000000080200780c */ /* 0x000fc80003f25270 */
[----:B--2---:R-:W-:Y:S02]  /*9ca0*/  SEL R4, RZ, 0x1, P1 ;  /* 0x00000001ff047807 */ /* 0x004fe40000800000 */
[----:B------:R-:W-:Y:S02]  /*9cb0*/  SEL R3, R2, RZ, P1 ;  /* 0x000000ff02037207 */ /* 0x000fe40000800000 */
[----:B------:R-:W-:Y:S01]  /*9cc0*/  LOP3.LUT R4, R11, R4, RZ, 0x3c, !PT ;  /* 0x000000040b047212 */ /* 0x000fe200078e3cff */
[----:B---3--:R-:W-:Y:S06]  /*9cd0*/  @!P0 BRA `(.L_x_234) ;  /* 0x0000000400b08947 */ /* 0x008fec0003800000 */
.L_x_255:
[----:B------:R-:W-:Y:S01]  /*9ce0*/  IMAD R3, R3, 0x8, R0 ;  /* 0x0000000803037824 */ /* 0x000fe200078e0200 */
[----:B------:R-:W-:-:S07]  /*9cf0*/  SHF.L.U32 R0, R4, 0x1f, RZ ;  /* 0x0000001f04007819 */ /* 0x000fce00000006ff */
.L_x_235:
[----:B---3--:R3:W4:Y:S02]  /*9d00*/  SYNCS.PHASECHK.TRANS64.TRYWAIT P0, [R3+URZ], R0 ;  /* 0x00000000030075a7 */ /* 0x008724000800017f */
[----:B----4-:R-:W-:Y:S05]  /*9d10*/  @!P0 NANOSLEEP.SYNCS 0x989680 ;  /* 0x009896800000895d */ /* 0x010fea0003900000 */
[----:B------:R-:W4:Y:S02]  /*9d20*/  @!P0 SYNCS.PHASECHK.TRANS64 P0, [R3+URZ], R0 ;  /* 0x00000000030085a7 */ /* 0x000f24000800007f */
[----:B----4-:R-:W-:Y:S05]  /*9d30*/  @!P0 BRA `(.L_x_235) ;  /* 0xfffffffc00f08947 */ /* 0x010fea000383ffff */
.L_x_15:
[----:B-1----:R-:W-:Y:S05]  /*9d40*/  BSYNC B6 ;  /* 0x0000000000067941 */ /* 0x002fea0003800000 */
.L_x_13:
[----:B------:R-:W-:Y:S05]  /*9d50*/  EXIT ;  /* 0x000000000000794d */ /* 0x000fea0003800000 */
.L_x_28:
[----:B----4-:R4:W1:Y:S02]  /*9d60*/  SYNCS.PHASECHK.TRANS64.TRYWAIT P1, [R3+URZ], R0 ;  /* 0x00000000030075a7 */ /* 0x010864000802017f */
[----:B-1----:R-:W-:Y:S05]  /*9d70*/  @!P1 NANOSLEEP.SYNCS 0x989680 ;  /* 0x009896800000995d */ /* 0x002fea0003900000 */
[----:B------:R-:W1:Y:S02]  /*9d80*/  @!P1 SYNCS.PHASECHK.TRANS64 P1, [R3+URZ], R0 ;  /* 0x00000000030095a7 */ /* 0x000e64000802007f */
[----:B-1----:R-:W-:Y:S05]  /*9d90*/  @!P1 BRA `(.L_x_28) ;  /* 0xfffffffc00f09947 */ /* 0x002fea000383ffff */
[----:B------:R-:W-:Y:S05]  /*9da0*/  BRA `(.L_x_27) ;  /* 0xffffff7c00287947 */ /* 0x000fea000383ffff */
.L_x_33:
[----:B--2---:R-:W-:-:S04]  /*9db0*/  IMAD.U32 R5, RZ, RZ, UR4 ;  /* 0x00000004ff057e24 */ /* 0x004fc8000f8e00ff */
[----:B------:R2:W4:Y:S03]  /*9dc0*/  SYNCS.PHASECHK.TRANS64.TRYWAIT P1, [R5+URZ], R4 ;  /* 0x00000004050075a7 */ /* 0x000526000802017f */
[----:B----4-:R-:W-:Y:S05]  /*9dd0*/  @!P1 NANOSLEEP.SYNCS 0x989680 ;  /* 0x009896800000995d */ /* 0x010fea0003900000 */
[----:B------:R-:W4:Y:S02]  /*9de0*/  @!P1 SYNCS.PHASECHK.TRANS64 P1, [R5+URZ], R4 ;  /* 0x00000004050095a7 */ /* 0x000f24000802007f */
[----:B----4-:R-:W-:Y:S05]  /*9df0*/  @!P1 BRA `(.L_x_33) ;  /* 0xfffffffc00ec9947 */ /* 0x010fea000383ffff */
[----:B------:R-:W-:Y:S05]  /*9e00*/  BRA `(.L_x_32) ;  /* 0xffffff7c00fc7947 */ /* 0x000fea000383ffff */
.L_x_54:
[----:B--2---:R2:W4:Y:S02]  /*9e10*/  SYNCS.PHASECHK.TRANS64.TRYWAIT P2, [R3+URZ+0x80], R0 ;  /* 0x00008000030075a7 */ /* 0x004524000804017f */
[----:B----4-:R-:W-:Y:S05]  /*9e20*/  @!P2 NANOSLEEP.SYNCS 0x989680 ;  /* 0x009896800000a95d */ /* 0x010fea0003900000 */
[----:B------:R-:W4:Y:S02]  /*9e30*/  @!P2 SYNCS.PHASECHK.TRANS64 P2, [R3+URZ+0x80], R0 ;  /* 0x000080000300a5a7 */ /* 0x000f24000804007f */
[----:B----4-:R-:W-:Y:S05]  /*9e40*/  @!P2 BRA `(.L_x_54) ;  /* 0xfffffffc00f0a947 */ /* 0x010fea000383ffff */
[----:B------:R-:W-:Y:S05]  /*9e50*/  BRA `(.L_x_236) ;  /* 0xffffff8800d87947 */ /* 0x000fea000383ffff */
.L_x_116:
[----:B-1----:R1:W2:Y:S02]  /*9e60*/  SYNCS.PHASECHK.TRANS64.TRYWAIT P2, [R3+URZ+0x80], R4 ;  /* 0x00008004030075a7 */ /* 0x0022a4000804017f */
[----:B--2---:R-:W-:Y:S05]  /*9e70*/  @!P2 NANOSLEEP.SYNCS 0x989680 ;  /* 0x009896800000a95d */ /* 0x004fea0003900000 */
[----:B------:R-:W2:Y:S02]  /*9e80*/  @!P2 SYNCS.PHASECHK.TRANS64 P2, [R3+URZ+0x80], R4 ;  /* 0x000080040300a5a7 */ /* 0x000ea4000804007f */
[----:B--2---:R-:W-:Y:S05]  /*9e90*/  @!P2 BRA `(.L_x_116) ;  /* 0xfffffffc00f0a947 */ /* 0x004fea000383ffff */
[----:B------:R-:W-:Y:S05]  /*9ea0*/  BRA `(.L_x_237) ;  /* 0xffffffac007c7947 */ /* 0x000fea000383ffff */
.L_x_184:
[----:B-1----:R-:W-:-:S04]  /*9eb0*/  MOV R3, UR4 ;  /* 0x0000000400037c02 */ /* 0x002fc80008000f00 */
[----:B------:R1:W2:Y:S03]  /*9ec0*/  SYNCS.PHASECHK.TRANS64.TRYWAIT P0, [R3+URZ+0xb8], R0 ;  /* 0x0000b800030075a7 */ /* 0x0002a6000800017f */
[----:B--2---:R-:W-:Y:S05]  /*9ed0*/  @!P0 NANOSLEEP.SYNCS 0x989680 ;  /* 0x009896800000895d */ /* 0x004fea0003900000 */
[----:B------:R-:W2:Y:S02]  /*9ee0*/  @!P0 SYNCS.PHASECHK.TRANS64 P0, [R3+URZ+0xb8], R0 ;  /* 0x0000b800030085a7 */ /* 0x000ea4000800007f */
[----:B--2---:R-:W-:Y:S05]  /*9ef0*/  @!P0 BRA `(.L_x_184) ;  /* 0xfffffffc00ec8947 */ /* 0x004fea000383ffff */
[----:B------:R-:W-:Y:S05]  /*9f00*/  BRA `(.L_x_183) ;  /* 0xffffffd800ec7947 */ /* 0x000fea000383ffff */
.L_x_193:
[----:B-1----:R-:W-:-:S04]  /*9f10*/  IMAD.U32 R5, RZ, RZ, UR5 ;  /* 0x00000005ff057e24 */ /* 0x002fc8000f8e00ff */
[----:B------:R1:W2:Y:S03]  /*9f20*/  SYNCS.PHASECHK.TRANS64.TRYWAIT P1, [R5+URZ+0x98], R4 ;  /* 0x00009804050075a7 */ /* 0x0002a6000802017f */
[----:B--2---:R-:W-:Y:S05]  /*9f30*/  @!P1 NANOSLEEP.SYNCS 0x989680 ;  /* 0x009896800000995d */ /* 0x004fea0003900000 */
[----:B------:R-:W2:Y:S02]  /*9f40*/  @!P1 SYNCS.PHASECHK.TRANS64 P1, [R5+URZ+0x98], R4 ;  /* 0x00009804050095a7 */ /* 0x000ea4000802007f */
[----:B--2---:R-:W-:Y:S05]  /*9f50*/  @!P1 BRA `(.L_x_193) ;  /* 0xfffffffc00ec9947 */ /* 0x004fea000383ffff */
[----:B------:R-:W-:Y:S05]  /*9f60*/  BRA `(.L_x_238) ;  /* 0xffffffdc00e47947 */ /* 0x000fea000383ffff */
.L_x_199:
[----:B-1----:R-:W-:-:S04]  /*9f70*/  IMAD.U32 R5, RZ, RZ, UR4 ;  /* 0x00000004ff057e24 */ /* 0x002fc8000f8e00ff */
[----:B------:R1:W2:Y:S03]  /*9f80*/  SYNCS.PHASECHK.TRANS64.TRYWAIT P1, [R5+URZ+0x98], R4 ;  /* 0x00009804050075a7 */ /* 0x0002a6000802017f */
[----:B--2---:R-:W-:Y:S05]  /*9f90*/  @!P1 NANOSLEEP.SYNCS 0x989680 ;  /* 0x009896800000995d */ /* 0x004fea0003900000 */
[----:B------:R-:W2:Y:S02]  /*9fa0*/  @!P1 SYNCS.PHASECHK.TRANS64 P1, [R5+URZ+0x98], R4 ;  /* 0x00009804050095a7 */ /* 0x000ea4000802007f */
[----:B--2---:R-:W-:Y:S05]  /*9fb0*/  @!P1 BRA `(.L_x_199) ;  /* 0xfffffffc00ec9947 */ /* 0x004fea000383ffff */
[----:B------:R-:W-:Y:S05]  /*9fc0*/  BRA `(.L_x_239) ;  /* 0xffffffe0004c7947 */ /* 0x000fea000383ffff */
.L_x_209:
[----:B--2---:R2:W3:Y:S02]  /*9fd0*/  SYNCS.PHASECHK.TRANS64.TRYWAIT P0, [R3+URZ+0x98], R0 ;  /* 0x00009800030075a7 */ /* 0x0044e4000800017f */
[----:B---3--:R-:W-:Y:S05]  /*9fe0*/  @!P0 NANOSLEEP.SYNCS 0x989680 ;  /* 0x009896800000895d */ /* 0x008fea0003900000 */
[----:B------:R-:W3:Y:S02]  /*9ff0*/  @!P0 SYNCS.PHASECHK.TRANS64 P0, [R3+URZ+0x98], R0 ;  /* 0x00009800030085a7 */ /* 0x000ee4000800007f */
[----:B---3--:R-:W-:Y:S05]  /*a000*/  @!P0 BRA `(.L_x_209) ;  /* 0xfffffffc00f08947 */ /* 0x008fea000383ffff */
[----:B------:R-:W-:Y:S05]  /*a010*/  BRA `(.L_x_240) ;  /* 0xffffffe800647947 */ /* 0x000fea000383ffff */
.L_x_211:
[----:B-1----:R1:W2:Y:S02]  /*a020*/  SYNCS.PHASECHK.TRANS64.TRYWAIT P0, [R5+URZ+0x98], R0 ;  /* 0x00009800050075a7 */ /* 0x0022a4000800017f */
[----:B--2---:R-:W-:Y:S05]  /*a030*/  @!P0 NANOSLEEP.SYNCS 0x989680 ;  /* 0x009896800000895d */ /* 0x004fea0003900000 */
[----:B------:R-:W2:Y:S02]  /*a040*/  @!P0 SYNCS.PHASECHK.TRANS64 P0, [R5+URZ+0x98], R0 ;  /* 0x00009800050085a7 */ /* 0x000ea4000800007f */
[----:B--2---:R-:W-:Y:S05]  /*a050*/  @!P0 BRA `(.L_x_211) ;  /* 0xfffffffc00f08947 */ /* 0x004fea000383ffff */
[----:B------:R-:W-:Y:S05]  /*a060*/  BRA `(.L_x_241) ;  /* 0xffffffe800847947 */ /* 0x000fea000383ffff */
.L_x_215:
[----:B------:R-:W-:Y:S01]  /*a070*/  BSSY B1, `(.L_x_242) ;  /* 0x0000006000017945 */ /* 0x000fe20003800000 */
[----:B------:R-:W-:-:S07]  /*a080*/  MOV R15, 0xffffffff ;  /* 0xffffffff000f7802 */ /* 0x000fce0000000f00 */
[----:B------:R-:W-:Y:S05]  /*a090*/  WARPSYNC.COLLECTIVE R15, `(.L_x_243) ;  /* 0x000000000f0c7348 */ /* 0x000fea0003c00000 */
[----:B------:R-:W-:Y:S02]  /*a0a0*/  ELECT P6, UR62, PT ;  /* 0x00000000003e782f */ /* 0x000fe400038c0000 */
[----:B------:R-:W-:Y:S01]  /*a0b0*/  MOV R14, UR62 ;  /* 0x0000003e000e7c02 */ /* 0x000fe20008000f00 */
[----:B------:R-:W-:Y:S10]  /*a0c0*/  ENDCOLLECTIVE ;  /* 0x000000000000791b */ /* 0x000ff40003800000 */
.L_x_243:
[----:B------:R-:W-:Y:S05]  /*a0d0*/  BSYNC B1 ;  /* 0x0000000000017941 */ /* 0x000fea0003800000 */
.L_x_242:
[----:B------:R-:W-:Y:S05]  /*a0e0*/  BRA `(.L_x_244) ;  /* 0xffffffec001c7947 */ /* 0x000fea000383ffff */
.L_x_218:
[----:B--2---:R2:W3:Y:S02]  /*a0f0*/  SYNCS.PHASECHK.TRANS64.TRYWAIT P0, [R14+URZ+0x40], R7 ;  /* 0x000040070e0075a7 */ /* 0x0044e4000800017f */
[----:B---3--:R-:W-:Y:S05]  /*a100*/  @!P0 NANOSLEEP.SYNCS 0x989680 ;  /* 0x009896800000895d */ /* 0x008fea0003900000 */
[----:B------:R-:W3:Y:S02]  /*a110*/  @!P0 SYNCS.PHASECHK.TRANS64 P0, [R14+URZ+0x40], R7 ;  /* 0x000040070e0085a7 */ /* 0x000ee4000800007f */
[----:B---3--:R-:W-:Y:S05]  /*a120*/  @!P0 BRA `(.L_x_218) ;  /* 0xfffffffc00f08947 */ /* 0x008fea000383ffff */
[----:B------:R-:W-:Y:S05]  /*a130*/  BRA `(.L_x_245) ;  /* 0xffffffec00547947 */ /* 0x000fea000383ffff */
.L_x_226:
[----:B------:R-:W-:Y:S01]  /*a140*/  BSSY B0, `(.L_x_246) ;  /* 0x0000006000007945 */ /* 0x000fe20003800000 */
[----:B------:R-:W-:-:S07]  /*a150*/  IMAD.MOV.U32 R15, RZ, RZ, -0x1 ;  /* 0xffffffffff0f7424 */ /* 0x000fce00078e00ff */
[----:B-1----:R-:W-:Y:S05]  /*a160*/  WARPSYNC.COLLECTIVE R15, `(.L_x_247) ;  /* 0x000000000f0c7348 */ /* 0x002fea0003c00000 */
[----:B------:R-:W-:Y:S02]  /*a170*/  ELECT P6, UR62, PT ;  /* 0x00000000003e782f */ /* 0x000fe400038c0000 */
[----:B------:R-:W-:Y:S01]  /*a180*/  MOV R14, UR62 ;  /* 0x0000003e000e7c02 */ /* 0x000fe20008000f00 */
[----:B-1----:R-:W-:Y:S10]  /*a190*/  ENDCOLLECTIVE ;  /* 0x000000000000791b */ /* 0x002ff40003800000 */
.L_x_247:
[----:B------:R-:W-:Y:S05]  /*a1a0*/  BSYNC B0 ;  /* 0x0000000000007941 */ /* 0x000fea0003800000 */
.L_x_246:
[----:B------:R-:W-:Y:S05]  /*a1b0*/  BRA `(.L_x_248) ;  /* 0xfffffff400a87947 */ /* 0x000fea000383ffff */
.L_x_228:
[----:B--2---:R2:W3:Y:S02]  /*a1c0*/  SYNCS.PHASECHK.TRANS64.TRYWAIT P0, [R5+URZ], R2 ;  /* 0x00000002050075a7 */ /* 0x0044e4000800017f */
[----:B---3--:R-:W-:Y:S05]  /*a1d0*/  @!P0 NANOSLEEP.SYNCS 0x989680 ;  /* 0x009896800000895d */ /* 0x008fea0003900000 */
[----:B------:R-:W3:Y:S02]  /*a1e0*/  @!P0 SYNCS.PHASECHK.TRANS64 P0, [R5+URZ], R2 ;  /* 0x00000002050085a7 */ /* 0x000ee4000800007f */
[----:B---3--:R-:W-:Y:S05]  /*a1f0*/  @!P0 BRA `(.L_x_228) ;  /* 0xfffffffc00f08947 */ /* 0x008fea000383ffff */
[----:B------:R-:W-:Y:S05]  /*a200*/  BRA `(.L_x_249) ;  /* 0xfffffff400e47947 */ /* 0x000fea000383ffff */
.L_x_229:
[----:B--2---:R2:W3:Y:S02]  /*a210*/  SYNCS.PHASECHK.TRANS64.TRYWAIT P0, [R7+URZ], R4 ;  /* 0x00000004070075a7 */ /* 0x0044e4000800017f */
[----:B---3--:R-:W-:Y:S05]  /*a220*/  @!P0 NANOSLEEP.SYNCS 0x989680 ;  /* 0x009896800000895d */ /* 0x008fea0003900000 */
[----:B------:R-:W3:Y:S02]  /*a230*/  @!P0 SYNCS.PHASECHK.TRANS64 P0, [R7+URZ], R4 ;  /* 0x00000004070085a7 */ /* 0x000ee4000800007f */
[----:B---3--:R-:W-:Y:S05]  /*a240*/  @!P0 BRA `(.L_x_229) ;  /* 0xfffffffc00f08947 */ /* 0x008fea000383ffff */
[----:B------:R-:W-:Y:S05]  /*a250*/  BRA `(.L_x_250) ;  /* 0xfffffff400f47947 */ /* 0x000fea000383ffff */
.L_x_230:
[----:B--2---:R2:W3:Y:S02]  /*a260*/  SYNCS.PHASECHK.TRANS64.TRYWAIT P0, [R6+URZ], R5 ;  /* 0x00000005060075a7 */ /* 0x0044e4000800017f */
[----:B---3--:R-:W-:Y:S05]  /*a270*/  @!P0 NANOSLEEP.SYNCS 0x989680 ;  /* 0x009896800000895d */ /* 0x008fea0003900000 */
[----:B------:R-:W3:Y:S02]  /*a280*/  @!P0 SYNCS.PHASECHK.TRANS64 P0, [R6+URZ], R5 ;  /* 0x00000005060085a7 */ /* 0x000ee4000800007f */
[----:B---3--:R-:W-:Y:S05]  /*a290*/  @!P0 BRA `(.L_x_230) ;  /* 0xfffffffc00f08947 */ /* 0x008fea000383ffff */
[----:B------:R-:W-:Y:S05]  /*a2a0*/  BRA `(.L_x_251) ;  /* 0xfffffff800047947 */ /* 0x000fea000383ffff */
.L_x_231:
[----:B--2---:R2:W3:Y:S02]  /*a2b0*/  SYNCS.PHASECHK.TRANS64.TRYWAIT P0, [R9+URZ], R4 ;  /* 0x00000004090075a7 */ /* 0x0044e4000800017f */
[----:B---3--:R-:W-:Y:S05]  /*a2c0*/  @!P0 NANOSLEEP.SYNCS 0x989680 ;  /* 0x009896800000895d */ /* 0x008fea0003900000 */
[----:B------:R-:W3:Y:S02]  /*a2d0*/  @!P0 SYNCS.PHASECHK.TRANS64 P0, [R9+URZ], R4 ;  /* 0x00000004090085a7 */ /* 0x000ee4000800007f */
[----:B---3--:R-:W-:Y:S05]  /*a2e0*/  @!P0 BRA `(.L_x_231) ;  /* 0xfffffffc00f08947 */ /* 0x008fea000383ffff */
[----:B------:R-:W-:Y:S05]  /*a2f0*/  BRA `(.L_x_252) ;  /* 0xfffffff800147947 */ /* 0x000fea000383ffff */
.L_x_232:
[----:B--2---:R2:W3:Y:S02]  /*a300*/  SYNCS.PHASECHK.TRANS64.TRYWAIT P0, [R6+URZ], R5 ;  /* 0x00000005060075a7 */ /* 0x0044e4000800017f */
[----:B---3--:R-:W-:Y:S05]  /*a310*/  @!P0 NANOSLEEP.SYNCS 0x989680 ;  /* 0x009896800000895d */ /* 0x008fea0003900000 */
[----:B------:R-:W3:Y:S02]  /*a320*/  @!P0 SYNCS.PHASECHK.TRANS64 P0, [R6+URZ], R5 ;  /* 0x00000005060085a7 */ /* 0x000ee4000800007f */
[----:B---3--:R-:W-:Y:S05]  /*a330*/  @!P0 BRA `(.L_x_232) ;  /* 0xfffffffc00f08947 */ /* 0x008fea000383ffff */
[----:B------:R-:W-:Y:S05]  /*a340*/  BRA `(.L_x_253) ;  /* 0xfffffff800247947 */ /* 0x000fea000383ffff */
.L_x_233:
[----:B--2---:R2:W3:Y:S02]  /*a350*/  SYNCS.PHASECHK.TRANS64.TRYWAIT P0, [R9+URZ], R4 ;  /* 0x00000004090075a7 */ /* 0x0044e4000800017f */
[----:B---3--:R-:W-:Y:S05]  /*a360*/  @!P0 NANOSLEEP.SYNCS 0x989680 ;  /* 0x009896800000895d */ /* 0x008fea0003900000 */
[----:B------:R-:W3:Y:S02]  /*a370*/  @!P0 SYNCS.PHASECHK.TRANS64 P0, [R9+URZ], R4 ;  /* 0x00000004090085a7 */ /* 0x000ee4000800007f */
[----:B---3--:R-:W-:Y:S05]  /*a380*/  @!P0 BRA `(.L_x_233) ;  /* 0xfffffffc00f08947 */ /* 0x008fea000383ffff */
[----:B------:R-:W-:Y:S05]  /*a390*/  BRA `(.L_x_254) ;  /* 0xfffffff800347947 */ /* 0x000fea000383ffff */
.L_x_234:
[----:B--2---:R2:W3:Y:S02]  /*a3a0*/  SYNCS.PHASECHK.TRANS64.TRYWAIT P0, [R6+URZ], R5 ;  /* 0x00000005060075a7 */ /* 0x0044e4000800017f */
[----:B---3--:R-:W-:Y:S05]  /*a3b0*/  @!P0 NANOSLEEP.SYNCS 0x989680 ;  /* 0x009896800000895d */ /* 0x008fea0003900000 */
[----:B------:R-:W3:Y:S02]  /*a3c0*/  @!P0 SYNCS.PHASECHK.TRANS64 P0, [R6+URZ], R5 ;  /* 0x00000005060085a7 */ /* 0x000ee4000800007f */
[----:B---3--:R-:W-:Y:S05]  /*a3d0*/  @!P0 BRA `(.L_x_234) ;  /* 0xfffffffc00f08947 */ /* 0x008fea000383ffff */
[----:B------:R-:W-:Y:S05]  /*a3e0*/  BRA `(.L_x_255) ;  /* 0xfffffff8003c7947 */ /* 0x000fea000383ffff */
        .weak           $__internal_0_$__cuda_sm20_rcp_rn_f32_slowpath
        .type           $__internal_0_$__cuda_sm20_rcp_rn_f32_slowpath,@function
        .size           $__internal_0_$__cuda_sm20_rcp_rn_f32_slowpath,(.L_x_261 - $__internal_0_$__cuda_sm20_rcp_rn_f32_slowpath)
$__internal_0_$__cuda_sm20_rcp_rn_f32_slowpath:
[----:B------:R-:W-:Y:S01]  /*a3f0*/  IMAD.SHL.U32 R0, R3, 0x2, RZ ;  /* 0x0000000203007824 */ /* 0x000fe200078e00ff */
[----:B------:R-:W-:Y:S04]  /*a400*/  BSSY B0, `(.L_x_256) ;  /* 0x0000030000007945 */ /* 0x000fe80003800000 */
[----:B------:R-:W-:-:S04]  /*a410*/  SHF.R.U32.HI R76, RZ, 0x18, R0 ;  /* 0x00000018ff4c7819 */ /* 0x000fc80000011600 */
[----:B------:R-:W-:-:S13]  /*a420*/  ISETP.NE.U32.AND P2, PT, R76, RZ, PT ;  /* 0x000000ff4c00720c */ /* 0x000fda0003f45070 */
[----:B------:R-:W-:Y:S05]  /*a430*/  @P2 BRA `(.L_x_257) ;  /* 0x0000000000282947 */ /* 0x000fea0003800000 */
[----:B------:R-:W-:-:S04]  /*a440*/  SHF.L.U32 R0, R3, 0x1, RZ ;  /* 0x0000000103007819 */ /* 0x000fc800000006ff */
[----:B------:R-:W-:-:S13]  /*a450*/  ISETP.NE.AND P2, PT, R0, RZ, PT ;  /* 0x000000ff0000720c */ /* 0x000fda0003f45270 */
[----:B------:R-:W-:Y:S01]  /*a460*/  @P2 FFMA R68, R3, 1.84467440737095516160e+19, RZ ;  /* 0x5f80000003442823 */ /* 0x000fe200000000ff */
[----:B------:R-:W-:Y:S08]  /*a470*/  @!P2 MUFU.RCP R66, R3 ;  /* 0x000000030042a308 */ /* 0x000ff00000001000 */
[----:B------:R-:W1:Y:S02]  /*a480*/  @P2 MUFU.RCP R69, R68 ;  /* 0x0000004400452308 */ /* 0x000e640000001000 */
[----:B-1----:R-:W-:-:S04]  /*a490*/  @P2 FFMA R0, R68, R69, -1 ;  /* 0xbf80000044002423 */ /* 0x002fc80000000045 */
[----:B------:R-:W-:-:S04]  /*a4a0*/  @P2 FADD.FTZ R0, -R0, -RZ ;  /* 0x800000ff00002221 */ /* 0x000fc80000010100 */
[----:B------:R-:W-:-:S04]  /*a4b0*/  @P2 FFMA R0, R69, R0, R69 ;  /* 0x0000000045002223 */ /* 0x000fc80000000045 */
[----:B------:R-:W-:Y:S01]  /*a4c0*/  @P2 FFMA R66, R0, 1.84467440737095516160e+19, RZ ;  /* 0x5f80000000422823 */ /* 0x000fe200000000ff */
[----:B------:R-:W-:Y:S06]  /*a4d0*/  BRA `(.L_x_258) ;  /* 0x0000000000887947 */ /* 0x000fec0003800000 */
.L_x_257:
[----:B------:R-:W-:-:S05]  /*a4e0*/  VIADD R78, R76, 0xffffff03 ;  /* 0xffffff034c4e7836 */ /* 0x000fca0000000000 */
[----:B------:R-:W-:-:S13]  /*a4f0*/  ISETP.GT.U32.AND P2, PT, R78, 0x1, PT ;  /* 0x000000014e00780c */ /* 0x000fda0003f44070 */
[----:B------:R-:W-:Y:S05]  /*a500*/  @P2 BRA `(.L_x_259) ;  /* 0x0000000000782947 */ /* 0x000fea0003800000 */
[----:B------:R-:W-:Y:S01]  /*a510*/  LOP3.LUT R0, R3, 0x7fffff, RZ, 0xc0, !PT ;  /* 0x007fffff03007812 */ /* 0x000fe200078ec0ff */
[----:B------:R-:W-:-:S03]  /*a520*/  IMAD.MOV.U32 R99, RZ, RZ, 0x3 ;  /* 0x00000003ff637424 */ /* 0x000fc600078e00ff */
[----:B------:R-:W-:Y:S02]  /*a530*/  LOP3.LUT R0, R0, 0x3f800000, RZ, 0xfc, !PT ;  /* 0x3f80000000007812 */ /* 0x000fe400078efcff */
[----:B------:R-:W-:Y:S02]  /*a540*/  SHF.L.U32 R99, R99, R78, RZ ;  /* 0x0000004e63637219 */ /* 0x000fe400000006ff */
[----:B------:R-:W1:Y:S02]  /*a550*/  MUFU.RCP R69, R0 ;  /* 0x0000000000457308 */ /* 0x000e640000001000 */
[----:B-1----:R-:W-:-:S04]  /*a560*/  FFMA R66, R0, R69, -1 ;  /* 0xbf80000000427423 */ /* 0x002fc80000000045 */
[----:B------:R-:W-:-:S04]  /*a570*/  FADD.FTZ R66, -R66, -RZ ;  /* 0x800000ff42427221 */ /* 0x000fc80000010100 */
[CCC-:B------:R-:W-:Y:S01]  /*a580*/  FFMA.RM R68, R69.reuse, R66.reuse, R69.reuse ;  /* 0x0000004245447223 */ /* 0x1c0fe20000004045 */
[----:B------:R-:W-:-:S04]  /*a590*/  FFMA.RP R69, R69, R66, R69 ;  /* 0x0000004245457223 */ /* 0x000fc80000008045 */
[C---:B------:R-:W-:Y:S02]  /*a5a0*/  LOP3.LUT R66, R68.reuse, 0x7fffff, RZ, 0xc0, !PT ;  /* 0x007fffff44427812 */ /* 0x040fe400078ec0ff */
[----:B------:R-:W-:Y:S02]  /*a5b0*/  FSETP.NEU.FTZ.AND P2, PT, R68, R69, PT ;  /* 0x000000454400720b */ /* 0x000fe40003f5d000 */
[----:B------:R-:W-:Y:S02]  /*a5c0*/  LOP3.LUT R66, R66, 0x800000, RZ, 0xfc, !PT ;  /* 0x0080000042427812 */ /* 0x000fe400078efcff */
[----:B------:R-:W-:Y:S02]  /*a5d0*/  SEL R68, RZ, 0xffffffff, !P2 ;  /* 0xffffffffff447807 */ /* 0x000fe40005000000 */
[----:B------:R-:W-:Y:S02]  /*a5e0*/  LOP3.LUT R99, R99, R66, RZ, 0xc0, !PT ;  /* 0x0000004263637212 */ /* 0x000fe400078ec0ff */
[----:B------:R-:W-:-:S02]  /*a5f0*/  IADD3 R69, -R68, RZ, RZ ;  /* 0x000000ff44457210 */ /* 0x000fc40007ffe1ff */
[-C--:B------:R-:W-:Y:S02]  /*a600*/  SHF.R.U32.HI R99, RZ, R78.reuse, R99 ;  /* 0x0000004eff637219 */ /* 0x080fe40000011663 */
[--C-:B------:R-:W-:Y:S01]  /*a610*/  LOP3.LUT P3, RZ, R69, R78, R66.reuse, 0xf8, !PT ;  /* 0x0000004e45ff7212 */ /* 0x100fe2000786f842 */
[----:B------:R-:W-:Y:S01]  /*a620*/  VIADD R69, R76, 0xffffff04 ;  /* 0xffffff044c457836 */ /* 0x000fe20000000000 */
[C---:B------:R-:W-:Y:S02]  /*a630*/  LOP3.LUT P2, RZ, R99.reuse, 0x1, RZ, 0xc0, !PT ;  /* 0x0000000163ff7812 */ /* 0x040fe4000784c0ff */
[----:B------:R-:W-:Y:S02]  /*a640*/  LOP3.LUT P4, RZ, R99, 0x2, RZ, 0xc0, !PT ;  /* 0x0000000263ff7812 */ /* 0x000fe4000788c0ff */
[----:B------:R-:W-:Y:S02]  /*a650*/  SHF.R.U32.HI R66, RZ, R69, R66 ;  /* 0x00000045ff427219 */ /* 0x000fe40000011642 */
[----:B------:R-:W-:-:S02]  /*a660*/  PLOP3.LUT P2, PT, P2, P3, P4, 0xe0, 0x0 ;  /* 0x000000000000781c */ /* 0x000fc40001747c40 */
[----:B------:R-:W-:Y:S02]  /*a670*/  LOP3.LUT P3, RZ, R3, 0x7fffff, RZ, 0xc0, !PT ;  /* 0x007fffff03ff7812 */ /* 0x000fe4000786c0ff */
[----:B------:R-:W-:-:S05]  /*a680*/  SEL R0, RZ, 0x1, !P2 ;  /* 0x00000001ff007807 */ /* 0x000fca0005000000 */
[----:B------:R-:W-:-:S05]  /*a690*/  IMAD.MOV R0, RZ, RZ, -R0 ;  /* 0x000000ffff007224 */ /* 0x000fca00078e0a00 */
[----:B------:R-:W-:-:S13]  /*a6a0*/  ISETP.GE.AND P2, PT, R0, RZ, PT ;  /* 0x000000ff0000720c */ /* 0x000fda0003f46270 */
[----:B------:R-:W-:-:S05]  /*a6b0*/  @!P2 IADD3 R66, R66, 0x1, RZ ;  /* 0x000000014242a810 */ /* 0x000fca0007ffe0ff */
[----:B------:R-:W-:-:S05]  /*a6c0*/  @!P3 IMAD.SHL.U32 R66, R66, 0x2, RZ ;  /* 0x000000024242b824 */ /* 0x000fca00078e00ff */
[----:B------:R-:W-:Y:S01]  /*a6d0*/  LOP3.LUT R66, R66, 0x80000000, R3, 0xf8, !PT ;  /* 0x8000000042427812 */ /* 0x000fe200078ef803 */
[----:B------:R-:W-:Y:S06]  /*a6e0*/  BRA `(.L_x_258) ;  /* 0x0000000000047947 */ /* 0x000fec0003800000 */
.L_x_259:
[----:B------:R1:W2:Y:S02]  /*a6f0*/  MUFU.RCP R66, R3 ;  /* 0x0000000300427308 */ /* 0x0002a40000001000 */
.L_x_258:
[----:B------:R-:W-:Y:S05]  /*a700*/  BSYNC B0 ;  /* 0x0000000000007941 */ /* 0x000fea0003800000 */
.L_x_256:
[----:B------:R-:W-:Y:S01]  /*a710*/  MOV R68, R70 ;  /* 0x0000004600447202 */ /* 0x000fe20000000f00 */
[----:B------:R-:W-:Y:S02]  /*a720*/  IMAD.MOV.U32 R69, RZ, RZ, 0x0 ;  /* 0x00000000ff457424 */ /* 0x000fe400078e00ff */
[----:B--2---:R-:W-:Y:S02]  /*a730*/  IMAD.MOV.U32 R0, RZ, RZ, R66 ;  /* 0x000000ffff007224 */ /* 0x004fe400078e0042 */
[----:B-1----:R-:W-:Y:S05]  /*a740*/  RET.REL.NODEC R68 `(_ZN7cutlass13device_kernelINS_4gemm6kernel13GemmUniversalIN4cute5tupleIJiiiiEEENS1_10collective13CollectiveMmaINS1_34MainloopSm90TmaGmmaWarpSpecializedILi8ENS5_IJNS4_1CILi2EEENSA_ILi1EEESC_EEENS1_35KernelTmaWarpSpecializedCooperativeEEENS5_IJNSA_ILi128EEENSA_ILi64EEESH_EEENS_10bfloat16_tENS5_IJlSC_lEEESJ_SK_NS4_8TiledMMAINS4_8MMA_AtomIJNS4_4SM904GMMA27MMA_64x64x16_F32BF16BF16_SSILNSO_5MajorE0ELSQ_0ELNSO_7ScaleInE1ELSR_1EEEEEENS4_6LayoutISD_NS5_IJSC_NSA_ILi0EEESV_EEEEENS5_IJNS4_10UnderscoreESY_SY_EEEEENS4_13SM90_TMA_LOADENS4_14ComposedLayoutINS4_7SwizzleILi3ELi4ELi3EEENS4_18smem_ptr_flag_bitsILi16EEENSU_INS5_IJNSA_ILi8EEESH_EEENS5_IJSH_SC_EEEEEEEvNS4_8identityENS4_23SM90_TMA_LOAD_MULTICASTES1B_vS1C_EENS_8epilogue10collective18CollectiveEpilogueINS1F_22Sm90TmaWarpSpecializedILi3ELi2ELi16ELb1ELb0EEEJSI_NS5_IJSG_NSA_ILi32EEEEEESJ_SK_SJ_SK_NS1F_6fusion15FusionCallbacksIS1J_NS1M_13LinCombEltActINS1F_6thread4SiLuESJ_fSJ_fLNS_15FloatRoundStyleE2EEESI_S1L_JEEES11_NS12_INS13_ILi2ELi4ELi3EEES16_NSU_INS5_IJS17_S1K_EEENS5_IJS1K_SC_EEEEEEENS4_17SM75_U32x4_LDSM_NENS4_14SM90_TMA_STOREES1Y_NS4_17SM90_U32x4_STSM_NENS4_9Copy_AtomIJS21_NS_6half_tEEEEvEEEvvEEEEvNT_6ParamsE) ;  /* 0xffffff58442c7950 */ /* 0x002fea0003c3ffff */
.L_x_260:
[----:B------:R-:W-:-:S00]  /*a750*/  BRA `(.L_x_260) ;  /* 0xfffffffc00fc7947 */ /* 0x000fc0000383ffff */
[----:B------:R-:W-:-:S00]  /*a760*/  NOP ;  /* 0x0000000000007918 */ /* 0x000fc00000000000 */
        /* <DEDUP_REMOVED lines=9> */
.L_x_261:


//--------------------- .nv.global.init           --------------------------
	.section	.nv.global.init,"aw",@progbits
.nv.global.init:
	.type		$str$22,@object
	.size		$str$22,($str$26 - $str$22)
$str$22:
        /*0000*/ 	.byte	0x6b, 0x5f, 0x74, 0x69, 0x6c, 0x65, 0x5f, 0x63, 0x6f, 0x75, 0x6e, 0x74, 0x20, 0x3e, 0x3d, 0x20
        /*0010*/ 	.byte	0x31, 0x00
	.type		$str$26,@object
	.size		$str$26,($str$27 - $str$26)
$str$26:
        /*0012*/ 	.byte	0x28, 0x61, 0x64, 0x64, 0x72, 0x65, 0x73, 0x73, 0x20, 0x26, 0x20, 0x6d, 0x61, 0x73, 0x6b, 0x29
        /*0022*/ 	.byte	0x20, 0x3d, 0x3d, 0x20, 0x30, 0x00
	.type		$str$27,@object
	.size		$str$27,($str$23 - $str$27)
$str$27:
        /*0028*/ 	.byte	0x2f, 0x74, 0x6d, 0x70, 0x2f, 0x63, 0x75, 0x74, 0x6c, 0x61, 0x73, 0x73, 0x5f, 0x73, 0x77, 0x65
        /*0038*/ 	.byte	0x65, 0x70, 0x5f, 0x73, 0x72, 0x63, 0x2f, 0x69, 0x6e, 0x63, 0x6c, 0x75, 0x64, 0x65, 0x2f, 0x63
        /*0048*/ 	.byte	0x75, 0x74, 0x65, 0x2f, 0x70, 0x6f, 0x69, 0x6e, 0x74, 0x65, 0x72, 0x5f, 0x66, 0x6c, 0x61, 0x67
        /*0058*/ 	.byte	0x67, 0x65, 0x64, 0x2e, 0x68, 0x70, 0x70, 0x00
	.type		$str$23,@object
	.size		$str$23,(__unnamed_2 - $str$23)
$str$23:
        /*0060*/ 	.byte	0x2f, 0x74, 0x6d, 0x70, 0x2f, 0x63, 0x75, 0x74, 0x6c, 0x61, 0x73, 0x73, 0x5f, 0x73, 0x77, 0x65
        /*0070*/ 	.byte	0x65, 0x70, 0x5f, 0x73, 0x72, 0x63, 0x2f, 0x69, 0x6e, 0x63, 0x6c, 0x75, 0x64, 0x65, 0x2f, 0x63
        /*0080*/ 	.byte	0x75, 0x74, 0x6c, 0x61, 0x73, 0x73, 0x2f, 0x67, 0x65, 0x6d, 0x6d, 0x2f, 0x63, 0x6f, 0x6c, 0x6c
        /*0090*/ 	.byte	0x65, 0x63, 0x74, 0x69, 0x76, 0x65, 0x2f, 0x73, 0x6d, 0x39, 0x30, 0x5f, 0x6d, 0x6d, 0x61, 0x5f
        /*00a0*/ 	.byte	0x74, 0x6d, 0x61, 0x5f, 0x67, 0x6d, 0x6d, 0x61, 0x5f, 0x73, 0x73, 0x5f, 0x77, 0x61, 0x72, 0x70
        /*00b0*/ 	.byte	0x73, 0x70, 0x65, 0x63, 0x69, 0x61, 0x6c, 0x69, 0x7a, 0x65, 0x64, 0x2e, 0x68, 0x70, 0x70, 0x00
	.type		__unnamed_2,@object
	.size		__unnamed_2,(__unnamed_1 - __unnamed_2)
__unnamed_2:
        /*00c0*/ 	.byte	0x61, 0x75, 0x74, 0x6f, 0x20, 0x63, 0x75, 0x74, 0x65, 0x3a, 0x3a, 0x61, 0x73, 0x5f, 0x70, 0x6f
        /* <DEDUP_REMOVED lines=27> */
        /*0280*/ 	.byte	0x3c, 0x34, 0x30, 0x39, 0x36, 0x3e, 0x3e, 0x3e, 0x3e, 0x3e, 0x5d, 0x00
	.type		__unnamed_1,@object
	.size		__unnamed_1,(.L_0 - __unnamed_1)
__unnamed_1:
        /* <DEDUP_REMOVED lines=182> */
.L_0:


//--------------------- .nv.shared._ZN7cutlass13device_kernelINS_4gemm6kernel13GemmUniversalIN4cute5tupleIJiiiiEEENS1_10collective13CollectiveMmaINS1_34MainloopSm90TmaGmmaWarpSpecializedILi8ENS5_IJNS4_1CILi2EEENSA_ILi1EEESC_EEENS1_35KernelTmaWarpSpecializedCooperativeEEENS5_IJNSA_ILi128EEENSA_ILi64EEESH_EEENS_10bfloat16_tENS5_IJlSC_lEEESJ_SK_NS4_8TiledMMAINS4_8MMA_AtomIJNS4_4SM904GMMA27MMA_64x64x16_F32BF16BF16_SSILNSO_5MajorE0ELSQ_0ELNSO_7ScaleInE1ELSR_1EEEEEENS4_6LayoutISD_NS5_IJSC_NSA_ILi0EEESV_EEEEENS5_IJNS4_10UnderscoreESY_SY_EEEEENS4_13SM90_TMA_LOADENS4_14ComposedLayoutINS4_7SwizzleILi3ELi4ELi3EEENS4_18smem_ptr_flag_bitsILi16EEENSU_INS5_IJNSA_ILi8EEESH_EEENS5_IJSH_SC_EEEEEEEvNS4_8identityENS4_23SM90_TMA_LOAD_MULTICASTES1B_vS1C_EENS_8epilogue10collective18CollectiveEpilogueINS1F_22Sm90TmaWarpSpecializedILi3ELi2ELi16ELb1ELb0EEEJSI_NS5_IJSG_NSA_ILi32EEEEEESJ_SK_SJ_SK_NS1F_6fusion15FusionCallbacksIS1J_NS1M_13LinCombEltActINS1F_6thread4SiLuESJ_fSJ_fLNS_15FloatRoundStyleE2EEESI_S1L_JEEES11_NS12_INS13_ILi2ELi4ELi3EEES16_NSU_INS5_IJS17_S1K_EEENS5_IJS1K_SC_EEEEEEENS4_17SM75_U32x4_LDSM_NENS4_14SM90_TMA_STOREES1Y_NS4_17SM90_U32x4_STSM_NENS4_9Copy_AtomIJS21_NS_6half_tEEEEvEEEvvEEEEvNT_6ParamsE --------------------------
	.section	.nv.shared._ZN7cutlass13device_kernelINS_4gemm6kernel13GemmUniversalIN4cute5tupleIJiiiiEEENS1_10collective13CollectiveMmaINS1_34MainloopSm90TmaGmmaWarpSpecializedILi8ENS5_IJNS4_1CILi2EEENSA_ILi1EEESC_EEENS1_35KernelTmaWarpSpecializedCooperativeEEENS5_IJNSA_ILi128EEENSA_ILi64EEESH_EEENS_10bfloat16_tENS5_IJlSC_lEEESJ_SK_NS4_8TiledMMAINS4_8MMA_AtomIJNS4_4SM904GMMA27MMA_64x64x16_F32BF16BF16_SSILNSO_5MajorE0ELSQ_0ELNSO_7ScaleInE1ELSR_1EEEEEENS4_6LayoutISD_NS5_IJSC_NSA_ILi0EEESV_EEEEENS5_IJNS4_10UnderscoreESY_SY_EEEEENS4_13SM90_TMA_LOADENS4_14ComposedLayoutINS4_7SwizzleILi3ELi4ELi3EEENS4_18smem_ptr_flag_bitsILi16EEENSU_INS5_IJNSA_ILi8EEESH_EEENS5_IJSH_SC_EEEEEEEvNS4_8identityENS4_23SM90_TMA_LOAD_MULTICASTES1B_vS1C_EENS_8epilogue10collective18CollectiveEpilogueINS1F_22Sm90TmaWarpSpecializedILi3ELi2ELi16ELb1ELb0EEEJSI_NS5_IJSG_NSA_ILi32EEEEEESJ_SK_SJ_SK_NS1F_6fusion15FusionCallbacksIS1J_NS1M_13LinCombEltActINS1F_6thread4SiLuESJ_fSJ_fLNS_15FloatRoundStyleE2EEESI_S1L_JEEES11_NS12_INS13_ILi2ELi4ELi3EEES16_NSU_INS5_IJS17_S1K_EEENS5_IJS1K_SC_EEEEEEENS4_17SM75_U32x4_LDSM_NENS4_14SM90_TMA_STOREES1Y_NS4_17SM90_U32x4_STSM_NENS4_9Copy_AtomIJS21_NS_6half_tEEEEvEEEvvEEEEvNT_6ParamsE,"aw",@nobits
	.sectionflags	@""
	.align	16
	.zero		1024


//--------------------- .nv.shared.reserved.0     --------------------------
	.section	.nv.shared.reserved.0,"aw",@nobits
	.weak		__nv_reservedSMEM_offset_0_alias
	.size		__nv_reservedSMEM_offset_0_alias, 0, 0
	.other		__nv_reservedSMEM_offset_0_alias,@"STO_CUDA_RESERVED_SHARED STV_DEFAULT"
__nv_reservedSMEM_offset_0_alias:
	.zero		0


//--------------------- .nv.global                --------------------------
	.section	.nv.global,"aw",@nobits
.nv.global:
	.type		_ZN39_INTERNAL_f1c6580b_4_k_cu_0fcd91eb_29154cute1_E,@object
	.size		_ZN39_INTERNAL_f1c6580b_4_k_cu_0fcd91eb_29154cute1_E,(_ZN39_INTERNAL_f1c6580b_4_k_cu_0fcd91eb_29154cuda3std3__45__cpo6cbeginE - _ZN39_INTERNAL_f1c6580b_4_k_cu_0fcd91eb_29154cute1_E)
_ZN39_INTERNAL_f1c6580b_4_k_cu_0fcd91eb_29154cute1_E:
	.zero		1
	.type		_ZN39_INTERNAL_f1c6580b_4_k_cu_0fcd91eb_29154cuda3std3__45__cpo6cbeginE,@object
	.size		_ZN39_INTERNAL_f1c6580b_4_k_cu_0fcd91eb_29154cuda3std3__45__cpo6cbeginE,(_ZN39_INTERNAL_f1c6580b_4_k_cu_0fcd91eb_29154cuda3std3__48in_placeE - _ZN39_INTERNAL_f1c6580b_4_k_cu_0fcd91eb_29154cuda3std3__45__cpo6cbeginE)
_ZN39_INTERNAL_f1c6580b_4_k_cu_0fcd91eb_29154cuda3std3__45__cpo6cbeginE:
	.zero		1
	.type		_ZN39_INTERNAL_f1c6580b_4_k_cu_0fcd91eb_29154cuda3std3__48in_placeE,@object
	.size		_ZN39_INTERNAL_f1c6580b_4_k_cu_0fcd91eb_29154cuda3std3__48in_placeE,(_ZN39_INTERNAL_f1c6580b_4_k_cu_0fcd91eb_29154cuda3std6ranges3__45__cpo9iter_moveE - _ZN39_INTERNAL_f1c6580b_4_k_cu_0fcd91eb_29154cuda3std3__48in_placeE)
_ZN39_INTERNAL_f1c6580b_4_k_cu_0fcd91eb_29154cuda3std3__48in_placeE:
	.zero		1
	.type		_ZN39_INTERNAL_f1c6580b_4_k_cu_0fcd91eb_29154cuda3std6ranges3__45__cpo9iter_moveE,@object
	.size		_ZN39_INTERNAL_f1c6580b_4_k_cu_0fcd91eb_29154cuda3std6ranges3__45__cpo9iter_moveE,(_ZN39_INTERNAL_f1c6580b_4_k_cu_0fcd91eb_29154cuda3std3__45__cpo5beginE - _ZN39_INTERNAL_f1c6580b_4_k_cu_0fcd91eb_29154cuda3std6ranges3__45__cpo9iter_moveE)
_ZN39_INTERNAL_f1c6580b_4_k_cu_0fcd91eb_29154cuda3std6ranges3__45__cpo9iter_moveE:
	.zero		1
	.type		_ZN39_INTERNAL_f1c6580b_4_k_cu_0fcd91eb_29154cuda3std3__45__cpo5beginE,@object
	.size		_ZN39_INTERNAL_f1c6580b_4_k_cu_0fcd91eb_29154cuda3std3__45__cpo5beginE,(_ZN39_INTERNAL_f1c6580b_4_k_cu_0fcd91eb_29154cuda3std3__441_GLOBAL__N__f1c6580b_4_k_cu_0fcd91eb_29156ignoreE - _ZN39_INTERNAL_f1c6580b_4_k_cu_0fcd91eb_29154cuda3std3__45__cpo5beginE)
_ZN39_INTERNAL_f1c6580b_4_k_cu_0fcd91eb_29154cuda3std3__45__cpo5beginE:
	.zero		1
	.type		_ZN39_INTERNAL_f1c6580b_4_k_cu_0fcd91eb_29154cuda3std3__441_GLOBAL__N__f1c6580b_4_k_cu_0fcd91eb_29156ignoreE,@object
	.size		_ZN39_INTERNAL_f1c6580b_4_k_cu_0fcd91eb_29154cuda3std3__441_GLOBAL__N__f1c6580b_4_k_cu_0fcd91eb_29156ignoreE,(_ZN39_INTERNAL_f1c6580b_4_k_cu_0fcd91eb_29154cute7productE - _ZN39_INTERNAL_f1c6580b_4_k_cu_0fcd91eb_29154cuda3std3__441_GLOBAL__N__f1c6580b_4_k_cu_0fcd91eb_29156ignoreE)
_ZN39_INTERNAL_f1c6580b_4_k_cu_0fcd91eb_29154cuda3std3__441_GLOBAL__N__f1c6580b_4_k_cu_0fcd91eb_29156ignoreE:
	.zero		1
	.type		_ZN39_INTERNAL_f1c6580b_4_k_cu_0fcd91eb_29154cute7productE,@object
	.size		_ZN39_INTERNAL_f1c6580b_4_k_cu_0fcd91eb_29154cute7productE,(_ZN39_INTERNAL_f1c6580b_4_k_cu_0fcd91eb_29154cuda3std3__45__cpo3endE - _ZN39_INTERNAL_f1c6580b_4_k_cu_0fcd91eb_29154cute7productE)
_ZN39_INTERNAL_f1c6580b_4_k_cu_0fcd91eb_29154cute7productE:
	.zero		1
	.type		_ZN39_INTERNAL_f1c6580b_4_k_cu_0fcd91eb_29154cuda3std3__45__cpo3endE,@object
	.size		_ZN39_INTERNAL_f1c6580b_4_k_cu_0fcd91eb_29154cuda3std3__45__cpo3endE,(_ZN39_INTERNAL_f1c6580b_4_k_cu_0fcd91eb_29154cuda3std3__419piecewise_constructE - _ZN39_INTERNAL_f1c6580b_4_k_cu_0fcd91eb_29154cuda3std3__45__cpo3endE)
_ZN39_INTERNAL_f1c6580b_4_k_cu_0fcd91eb_29154cuda3std3__45__cpo3endE:
	.zero		1
	.type		_ZN39_INTERNAL_f1c6580b_4_k_cu_0fcd91eb_29154cuda3std3__419piecewise_constructE,@object
	.size		_ZN39_INTERNAL_f1c6580b_4_k_cu_0fcd91eb_29154cuda3std3__419piecewise_constructE,(_ZN39_INTERNAL_f1c6580b_4_k_cu_0fcd91eb_29154cuda3std3__45__cpo4cendE - _ZN39_INTERNAL_f1c6580b_4_k_cu_0fcd91eb_29154cuda3std3__419piecewise_constructE)
_ZN39_INTERNAL_f1c6580b_4_k_cu_0fcd91eb_29154cuda3std3__419piecewise_constructE:
	.zero		1
	.type		_ZN39_INTERNAL_f1c6580b_4_k_cu_0fcd91eb_29154cuda3std3__45__cpo4cendE,@object
	.size		_ZN39_INTERNAL_f1c6580b_4_k_cu_0fcd91eb_29154cuda3std3__45__cpo4cendE,(_ZN39_INTERNAL_f1c6580b_4_k_cu_0fcd91eb_29154cuda3std6ranges3__45__cpo4swapE - _ZN39_INTERNAL_f1c6580b_4_k_cu_0fcd91eb_29154cuda3std3__45__cpo4cendE)
_ZN39_INTERNAL_f1c6580b_4_k_cu_0fcd91eb_29154cuda3std3__45__cpo4cendE:
	.zero		1
	.type		_ZN39_INTERNAL_f1c6580b_4_k_cu_0fcd91eb_29154cuda3std6ranges3__45__cpo4swapE,@object
	.size		_ZN39_INTERNAL_f1c6580b_4_k_cu_0fcd91eb_29154cuda3std6ranges3__45__cpo4swapE,(.L_9 - _ZN39_INTERNAL_f1c6580b_4_k_cu_0fcd91eb_29154cuda3std6ranges3__45__cpo4swapE)
_ZN39_INTERNAL_f1c6580b_4_k_cu_0fcd91eb_29154cuda3std6ranges3__45__cpo4swapE:
	.zero		1
.L_9:


//--------------------- .nv.constant0._ZN7cutlass13device_kernelINS_4gemm6kernel13GemmUniversalIN4cute5tupleIJiiiiEEENS1_10collective13CollectiveMmaINS1_34MainloopSm90TmaGmmaWarpSpecializedILi8ENS5_IJNS4_1CILi2EEENSA_ILi1EEESC_EEENS1_35KernelTmaWarpSpecializedCooperativeEEENS5_IJNSA_ILi128EEENSA_ILi64EEESH_EEENS_10bfloat16_tENS5_IJlSC_lEEESJ_SK_NS4_8TiledMMAINS4_8MMA_AtomIJNS4_4SM904GMMA27MMA_64x64x16_F32BF16BF16_SSILNSO_5MajorE0ELSQ_0ELNSO_7ScaleInE1ELSR_1EEEEEENS4_6LayoutISD_NS5_IJSC_NSA_ILi0EEESV_EEEEENS5_IJNS4_10UnderscoreESY_SY_EEEEENS4_13SM90_TMA_LOADENS4_14ComposedLayoutINS4_7SwizzleILi3ELi4ELi3EEENS4_18smem_ptr_flag_bitsILi16EEENSU_INS5_IJNSA_ILi8EEESH_EEENS5_IJSH_SC_EEEEEEEvNS4_8identityENS4_23SM90_TMA_LOAD_MULTICASTES1B_vS1C_EENS_8epilogue10collective18CollectiveEpilogueINS1F_22Sm90TmaWarpSpecializedILi3ELi2ELi16ELb1ELb0EEEJSI_NS5_IJSG_NSA_ILi32EEEEEESJ_SK_SJ_SK_NS1F_6fusion15FusionCallbacksIS1J_NS1M_13LinCombEltActINS1F_6thread4SiLuESJ_fSJ_fLNS_15FloatRoundStyleE2EEESI_S1L_JEEES11_NS12_INS13_ILi2ELi4ELi3EEES16_NSU_INS5_IJS17_S1K_EEENS5_IJS1K_SC_EEEEEEENS4_17SM75_U32x4_LDSM_NENS4_14SM90_TMA_STOREES1Y_NS4_17SM90_U32x4_STSM_NENS4_9Copy_AtomIJS21_NS_6half_tEEEEvEEEvvEEEEvNT_6ParamsE --------------------------
	.section	.nv.constant0._ZN7cutlass13device_kernelINS_4gemm6kernel13GemmUniversalIN4cute5tupleIJiiiiEEENS1_10collective13CollectiveMmaINS1_34MainloopSm90TmaGmmaWarpSpecializedILi8ENS5_IJNS4_1CILi2EEENSA_ILi1EEESC_EEENS1_35KernelTmaWarpSpecializedCooperativeEEENS5_IJNSA_ILi128EEENSA_ILi64EEESH_EEENS_10bfloat16_tENS5_IJlSC_lEEESJ_SK_NS4_8TiledMMAINS4_8MMA_AtomIJNS4_4SM904GMMA27MMA_64x64x16_F32BF16BF16_SSILNSO_5MajorE0ELSQ_0ELNSO_7ScaleInE1ELSR_1EEEEEENS4_6LayoutISD_NS5_IJSC_NSA_ILi0EEESV_EEEEENS5_IJNS4_10UnderscoreESY_SY_EEEEENS4_13SM90_TMA_LOADENS4_14ComposedLayoutINS4_7SwizzleILi3ELi4ELi3EEENS4_18smem_ptr_flag_bitsILi16EEENSU_INS5_IJNSA_ILi8EEESH_EEENS5_IJSH_SC_EEEEEEEvNS4_8identityENS4_23SM90_TMA_LOAD_MULTICASTES1B_vS1C_EENS_8epilogue10collective18CollectiveEpilogueINS1F_22Sm90TmaWarpSpecializedILi3ELi2ELi16ELb1ELb0EEEJSI_NS5_IJSG_NSA_ILi32EEEEEESJ_SK_SJ_SK_NS1F_6fusion15FusionCallbacksIS1J_NS1M_13LinCombEltActINS1F_6thread4SiLuESJ_fSJ_fLNS_15FloatRoundStyleE2EEESI_S1L_JEEES11_NS12_INS13_ILi2ELi4ELi3EEES16_NSU_INS5_IJS17_S1K_EEENS5_IJS1K_SC_EEEEEEENS4_17SM75_U32x4_LDSM_NENS4_14SM90_TMA_STOREES1Y_NS4_17SM90_U32x4_STSM_NENS4_9Copy_AtomIJS21_NS_6half_tEEEEvEEEvvEEEEvNT_6ParamsE,"a",@progbits
	.sectionflags	@""
	.align	4
.nv.constant0._ZN7cutlass13device_kernelINS_4gemm6kernel13GemmUniversalIN4cute5tupleIJiiiiEEENS1_10collective13CollectiveMmaINS1_34MainloopSm90TmaGmmaWarpSpecializedILi8ENS5_IJNS4_1CILi2EEENSA_ILi1EEESC_EEENS1_35KernelTmaWarpSpecializedCooperativeEEENS5_IJNSA_ILi128EEENSA_ILi64EEESH_EEENS_10bfloat16_tENS5_IJlSC_lEEESJ_SK_NS4_8TiledMMAINS4_8MMA_AtomIJNS4_4SM904GMMA27MMA_64x64x16_F32BF16BF16_SSILNSO_5MajorE0ELSQ_0ELNSO_7ScaleInE1ELSR_1EEEEEENS4_6LayoutISD_NS5_IJSC_NSA_ILi0EEESV_EEEEENS5_IJNS4_10UnderscoreESY_SY_EEEEENS4_13SM90_TMA_LOADENS4_14ComposedLayoutINS4_7SwizzleILi3ELi4ELi3EEENS4_18smem_ptr_flag_bitsILi16EEENSU_INS5_IJNSA_ILi8EEESH_EEENS5_IJSH_SC_EEEEEEEvNS4_8identityENS4_23SM90_TMA_LOAD_MULTICASTES1B_vS1C_EENS_8epilogue10collective18CollectiveEpilogueINS1F_22Sm90TmaWarpSpecializedILi3ELi2ELi16ELb1ELb0EEEJSI_NS5_IJSG_NSA_ILi32EEEEEESJ_SK_SJ_SK_NS1F_6fusion15FusionCallbacksIS1J_NS1M_13LinCombEltActINS1F_6thread4SiLuESJ_fSJ_fLNS_15FloatRoundStyleE2EEESI_S1L_JEEES11_NS12_INS13_ILi2ELi4ELi3EEES16_NSU_INS5_IJS17_S1K_EEENS5_IJS1K_SC_EEEEEEENS4_17SM75_U32x4_LDSM_NENS4_14SM90_TMA_STOREES1Y_NS4_17SM90_U32x4_STSM_NENS4_9Copy_AtomIJS21_NS_6half_tEEEEvEEEvvEEEEvNT_6ParamsE:
	.zero		2432


//--------------------- SYMBOLS --------------------------

	.type		.nv.reservedSmem.offset0,@object
	.size		.nv.reservedSmem.offset0,0x4
	.type		__assertfail,@function
